//
// Generated by NVIDIA NVVM Compiler
//
// Compiler Build ID: CL-36424714
// Cuda compilation tools, release 13.0, V13.0.88
// Based on NVVM 20.0.0
//

.version 9.0
.target sm_100
.address_size 64

	// .globl	_Z9dijkstrasPiS_S_
// _ZZ9dijkstrasPiS_S_E4temp has been demoted

.visible .entry _Z9dijkstrasPiS_S_(
	.param .u64 .ptr .align 1 _Z9dijkstrasPiS_S__param_0,
	.param .u64 .ptr .align 1 _Z9dijkstrasPiS_S__param_1,
	.param .u64 .ptr .align 1 _Z9dijkstrasPiS_S__param_2
)
{
	.local .align 8 .b8 	__local_depot0[80];
	.reg .b64 	%SP;
	.reg .b64 	%SPL;
	.reg .pred 	%p<110>;
	.reg .b32 	%r<415>;
	.reg .b64 	%rd<113>;
	// demoted variable
	.shared .align 4 .b8 _ZZ9dijkstrasPiS_S_E4temp[80];
	mov.u64 	%SPL, __local_depot0;
	ld.param.u64 	%rd20, [_Z9dijkstrasPiS_S__param_0];
	ld.param.u64 	%rd19, [_Z9dijkstrasPiS_S__param_1];
	ld.param.u64 	%rd21, [_Z9dijkstrasPiS_S__param_2];
	cvta.to.global.u64 	%rd1, %rd20;
	cvta.to.global.u64 	%rd2, %rd21;
	add.u64 	%rd3, %SPL, 0;
	add.u64 	%rd4, %SPL, 40;
	ld.global.u32 	%r1, [%rd2];
	setp.eq.s32 	%p1, %r1, 0;
	@%p1 bra 	$L__BB0_7;
	mul.lo.s32 	%r140, %r1, %r1;
	max.u32 	%r2, %r140, 1;
	and.b32  	%r3, %r2, 1;
	setp.lt.u32 	%p2, %r140, 4;
	mov.b32 	%r357, 0;
	@%p2 bra 	$L__BB0_4;
	and.b32  	%r357, %r2, 2147483644;
	mov.b32 	%r355, 0;
$L__BB0_3:
	mul.wide.u32 	%rd24, %r355, 4;
	add.s64 	%rd25, %rd1, %rd24;
	ld.global.u32 	%r142, [%rd25];
	shl.b32 	%r143, %r355, 2;
	mov.u32 	%r144, _ZZ9dijkstrasPiS_S_E4temp;
	add.s32 	%r145, %r144, %r143;
	st.shared.u32 	[%r145], %r142;
	ld.global.u32 	%r146, [%rd25+4];
	st.shared.u32 	[%r145+4], %r146;
	ld.global.u32 	%r147, [%rd25+8];
	st.shared.u32 	[%r145+8], %r147;
	ld.global.u32 	%r148, [%rd25+12];
	st.shared.u32 	[%r145+12], %r148;
	add.s32 	%r355, %r355, 4;
	setp.ne.s32 	%p3, %r355, %r357;
	@%p3 bra 	$L__BB0_3;
$L__BB0_4:
	setp.eq.s32 	%p4, %r3, 0;
	@%p4 bra 	$L__BB0_7;
	mov.b32 	%r358, 0;
	mov.u32 	%r152, _ZZ9dijkstrasPiS_S_E4temp;
$L__BB0_6:
	.pragma "nounroll";
	mul.wide.u32 	%rd26, %r357, 4;
	add.s64 	%rd27, %rd1, %rd26;
	ld.global.u32 	%r150, [%rd27];
	shl.b32 	%r151, %r357, 2;
	add.s32 	%r153, %r152, %r151;
	st.shared.u32 	[%r153], %r150;
	add.s32 	%r357, %r357, 1;
	add.s32 	%r358, %r358, 1;
	setp.ne.s32 	%p5, %r358, %r3;
	@%p5 bra 	$L__BB0_6;
$L__BB0_7:
	bar.sync 	0;
	mov.u32 	%r12, %tid.x;
	ld.global.u32 	%r413, [%rd2];
	setp.lt.s32 	%p6, %r413, 1;
	@%p6 bra 	$L__BB0_14;
	mul.lo.s32 	%r14, %r413, %r12;
	and.b32  	%r15, %r413, 3;
	setp.lt.u32 	%p7, %r413, 4;
	mov.b32 	%r361, 0;
	@%p7 bra 	$L__BB0_11;
	and.b32  	%r361, %r413, 2147483644;
	mov.b32 	%r359, 0;
$L__BB0_10:
	add.s32 	%r156, %r14, %r359;
	shl.b32 	%r157, %r156, 2;
	mov.u32 	%r158, _ZZ9dijkstrasPiS_S_E4temp;
	add.s32 	%r159, %r158, %r157;
	ld.shared.u32 	%r160, [%r159];
	mul.wide.u32 	%rd28, %r359, 4;
	add.s64 	%rd29, %rd3, %rd28;
	add.s64 	%rd30, %rd4, %rd28;
	ld.shared.u32 	%r161, [%r159+4];
	st.local.v2.u32 	[%rd29], {%r160, %r161};
	mov.b32 	%r162, 0;
	st.local.v2.u32 	[%rd30], {%r162, %r162};
	ld.shared.u32 	%r163, [%r159+8];
	ld.shared.u32 	%r164, [%r159+12];
	st.local.v2.u32 	[%rd29+8], {%r163, %r164};
	st.local.v2.u32 	[%rd30+8], {%r162, %r162};
	add.s32 	%r359, %r359, 4;
	setp.ne.s32 	%p8, %r359, %r361;
	@%p8 bra 	$L__BB0_10;
$L__BB0_11:
	setp.eq.s32 	%p9, %r15, 0;
	@%p9 bra 	$L__BB0_14;
	mov.b32 	%r362, 0;
	mov.u32 	%r168, _ZZ9dijkstrasPiS_S_E4temp;
$L__BB0_13:
	.pragma "nounroll";
	add.s32 	%r166, %r14, %r361;
	shl.b32 	%r167, %r166, 2;
	add.s32 	%r169, %r168, %r167;
	ld.shared.u32 	%r170, [%r169];
	mul.wide.u32 	%rd31, %r361, 4;
	add.s64 	%rd32, %rd3, %rd31;
	st.local.u32 	[%rd32], %r170;
	add.s64 	%rd33, %rd4, %rd31;
	mov.b32 	%r171, 0;
	st.local.u32 	[%rd33], %r171;
	add.s32 	%r361, %r361, 1;
	add.s32 	%r362, %r362, 1;
	setp.ne.s32 	%p10, %r362, %r15;
	@%p10 bra 	$L__BB0_13;
$L__BB0_14:
	mul.wide.u32 	%rd34, %r12, 4;
	add.s64 	%rd35, %rd4, %rd34;
	mov.b32 	%r172, 1;
	st.local.u32 	[%rd35], %r172;
	setp.lt.s32 	%p11, %r413, 2;
	@%p11 bra 	$L__BB0_128;
	add.s32 	%r24, %r12, 1;
	cvta.to.global.u64 	%rd5, %rd19;
$L__BB0_16:
	setp.lt.s32 	%p12, %r413, 1;
	mov.b32 	%r389, 0;
	@%p12 bra 	$L__BB0_20;
	mov.b32 	%r364, 0;
$L__BB0_18:
	mul.wide.u32 	%rd36, %r364, 4;
	add.s64 	%rd37, %rd4, %rd36;
	ld.local.u32 	%r175, [%rd37];
	setp.eq.s32 	%p13, %r175, 0;
	mov.u32 	%r389, %r364;
	@%p13 bra 	$L__BB0_20;
	add.s32 	%r364, %r364, 1;
	setp.lt.s32 	%p14, %r364, %r413;
	mov.b32 	%r389, 0;
	@%p14 bra 	$L__BB0_18;
$L__BB0_20:
	add.s32 	%r397, %r389, 1;
	setp.ge.s32 	%p15, %r397, %r413;
	@%p15 bra 	$L__BB0_96;
	add.s32 	%r178, %r389, 2;
	max.s32 	%r179, %r413, %r178;
	not.b32 	%r180, %r389;
	add.s32 	%r30, %r179, %r180;
	sub.s32 	%r181, %r179, %r389;
	add.s32 	%r182, %r181, -2;
	and.b32  	%r31, %r30, 15;
	setp.lt.u32 	%p16, %r182, 15;
	@%p16 bra 	$L__BB0_57;
	add.s32 	%r367, %r389, 8;
	and.b32  	%r183, %r30, -16;
	neg.s32 	%r366, %r183;
$L__BB0_23:
	.pragma "nounroll";
	add.s32 	%r37, %r367, -7;
	mul.wide.u32 	%rd38, %r37, 4;
	add.s64 	%rd6, %rd4, %rd38;
	ld.local.u32 	%r184, [%rd6];
	setp.ne.s32 	%p17, %r184, 0;
	add.s64 	%rd7, %rd3, %rd38;
	@%p17 bra 	$L__BB0_25;
	ld.local.u32 	%r185, [%rd7];
	mul.wide.s32 	%rd39, %r389, 4;
	add.s64 	%rd40, %rd3, %rd39;
	ld.local.u32 	%r186, [%rd40];
	setp.lt.s32 	%p18, %r185, %r186;
	selp.b32 	%r389, %r37, %r389, %p18;
$L__BB0_25:
	ld.local.u32 	%r187, [%rd6+4];
	setp.ne.s32 	%p19, %r187, 0;
	@%p19 bra 	$L__BB0_27;
	add.s32 	%r188, %r367, -6;
	ld.local.u32 	%r189, [%rd7+4];
	mul.wide.s32 	%rd41, %r389, 4;
	add.s64 	%rd42, %rd3, %rd41;
	ld.local.u32 	%r190, [%rd42];
	setp.lt.s32 	%p20, %r189, %r190;
	selp.b32 	%r389, %r188, %r389, %p20;
$L__BB0_27:
	ld.local.u32 	%r191, [%rd6+8];
	setp.ne.s32 	%p21, %r191, 0;
	@%p21 bra 	$L__BB0_29;
	add.s32 	%r192, %r367, -5;
	ld.local.u32 	%r193, [%rd7+8];
	mul.wide.s32 	%rd43, %r389, 4;
	add.s64 	%rd44, %rd3, %rd43;
	ld.local.u32 	%r194, [%rd44];
	setp.lt.s32 	%p22, %r193, %r194;
	selp.b32 	%r389, %r192, %r389, %p22;
$L__BB0_29:
	ld.local.u32 	%r195, [%rd6+12];
	setp.ne.s32 	%p23, %r195, 0;
	@%p23 bra 	$L__BB0_31;
	add.s32 	%r196, %r367, -4;
	ld.local.u32 	%r197, [%rd7+12];
	mul.wide.s32 	%rd45, %r389, 4;
	add.s64 	%rd46, %rd3, %rd45;
	ld.local.u32 	%r198, [%rd46];
	setp.lt.s32 	%p24, %r197, %r198;
	selp.b32 	%r389, %r196, %r389, %p24;
$L__BB0_31:
	ld.local.u32 	%r199, [%rd6+16];
	setp.ne.s32 	%p25, %r199, 0;
	@%p25 bra 	$L__BB0_33;
	add.s32 	%r200, %r367, -3;
	ld.local.u32 	%r201, [%rd7+16];
	mul.wide.s32 	%rd47, %r389, 4;
	add.s64 	%rd48, %rd3, %rd47;
	ld.local.u32 	%r202, [%rd48];
	setp.lt.s32 	%p26, %r201, %r202;
	selp.b32 	%r389, %r200, %r389, %p26;
$L__BB0_33:
	ld.local.u32 	%r203, [%rd6+20];
	setp.ne.s32 	%p27, %r203, 0;
	@%p27 bra 	$L__BB0_35;
	add.s32 	%r204, %r367, -2;
	ld.local.u32 	%r205, [%rd7+20];
	mul.wide.s32 	%rd49, %r389, 4;
	add.s64 	%rd50, %rd3, %rd49;
	ld.local.u32 	%r206, [%rd50];
	setp.lt.s32 	%p28, %r205, %r206;
	selp.b32 	%r389, %r204, %r389, %p28;
$L__BB0_35:
	ld.local.u32 	%r207, [%rd6+24];
	setp.ne.s32 	%p29, %r207, 0;
	@%p29 bra 	$L__BB0_37;
	add.s32 	%r208, %r367, -1;
	ld.local.u32 	%r209, [%rd7+24];
	mul.wide.s32 	%rd51, %r389, 4;
	add.s64 	%rd52, %rd3, %rd51;
	ld.local.u32 	%r210, [%rd52];
	setp.lt.s32 	%p30, %r209, %r210;
	selp.b32 	%r389, %r208, %r389, %p30;
$L__BB0_37:
	ld.local.u32 	%r211, [%rd6+28];
	setp.ne.s32 	%p31, %r211, 0;
	@%p31 bra 	$L__BB0_39;
	ld.local.u32 	%r212, [%rd7+28];
	mul.wide.s32 	%rd53, %r389, 4;
	add.s64 	%rd54, %rd3, %rd53;
	ld.local.u32 	%r213, [%rd54];
	setp.lt.s32 	%p32, %r212, %r213;
	selp.b32 	%r389, %r367, %r389, %p32;
$L__BB0_39:
	ld.local.u32 	%r214, [%rd6+32];
	setp.ne.s32 	%p33, %r214, 0;
	@%p33 bra 	$L__BB0_41;
	add.s32 	%r215, %r367, 1;
	ld.local.u32 	%r216, [%rd7+32];
	mul.wide.s32 	%rd55, %r389, 4;
	add.s64 	%rd56, %rd3, %rd55;
	ld.local.u32 	%r217, [%rd56];
	setp.lt.s32 	%p34, %r216, %r217;
	selp.b32 	%r389, %r215, %r389, %p34;
$L__BB0_41:
	ld.local.u32 	%r218, [%rd6+36];
	setp.ne.s32 	%p35, %r218, 0;
	@%p35 bra 	$L__BB0_43;
	add.s32 	%r219, %r367, 2;
	ld.local.u32 	%r220, [%rd7+36];
	mul.wide.s32 	%rd57, %r389, 4;
	add.s64 	%rd58, %rd3, %rd57;
	ld.local.u32 	%r221, [%rd58];
	setp.lt.s32 	%p36, %r220, %r221;
	selp.b32 	%r389, %r219, %r389, %p36;
$L__BB0_43:
	ld.local.u32 	%r222, [%rd6+40];
	setp.ne.s32 	%p37, %r222, 0;
	@%p37 bra 	$L__BB0_45;
	add.s32 	%r223, %r367, 3;
	ld.local.u32 	%r224, [%rd7+40];
	mul.wide.s32 	%rd59, %r389, 4;
	add.s64 	%rd60, %rd3, %rd59;
	ld.local.u32 	%r225, [%rd60];
	setp.lt.s32 	%p38, %r224, %r225;
	selp.b32 	%r389, %r223, %r389, %p38;
$L__BB0_45:
	ld.local.u32 	%r226, [%rd6+44];
	setp.ne.s32 	%p39, %r226, 0;
	@%p39 bra 	$L__BB0_47;
	add.s32 	%r227, %r367, 4;
	ld.local.u32 	%r228, [%rd7+44];
	mul.wide.s32 	%rd61, %r389, 4;
	add.s64 	%rd62, %rd3, %rd61;
	ld.local.u32 	%r229, [%rd62];
	setp.lt.s32 	%p40, %r228, %r229;
	selp.b32 	%r389, %r227, %r389, %p40;
$L__BB0_47:
	ld.local.u32 	%r230, [%rd6+48];
	setp.ne.s32 	%p41, %r230, 0;
	@%p41 bra 	$L__BB0_49;
	add.s32 	%r231, %r367, 5;
	ld.local.u32 	%r232, [%rd7+48];
	mul.wide.s32 	%rd63, %r389, 4;
	add.s64 	%rd64, %rd3, %rd63;
	ld.local.u32 	%r233, [%rd64];
	setp.lt.s32 	%p42, %r232, %r233;
	selp.b32 	%r389, %r231, %r389, %p42;
$L__BB0_49:
	ld.local.u32 	%r234, [%rd6+52];
	setp.ne.s32 	%p43, %r234, 0;
	@%p43 bra 	$L__BB0_51;
	add.s32 	%r235, %r367, 6;
	ld.local.u32 	%r236, [%rd7+52];
	mul.wide.s32 	%rd65, %r389, 4;
	add.s64 	%rd66, %rd3, %rd65;
	ld.local.u32 	%r237, [%rd66];
	setp.lt.s32 	%p44, %r236, %r237;
	selp.b32 	%r389, %r235, %r389, %p44;
$L__BB0_51:
	ld.local.u32 	%r238, [%rd6+56];
	setp.ne.s32 	%p45, %r238, 0;
	@%p45 bra 	$L__BB0_53;
	add.s32 	%r239, %r367, 7;
	ld.local.u32 	%r240, [%rd7+56];
	mul.wide.s32 	%rd67, %r389, 4;
	add.s64 	%rd68, %rd3, %rd67;
	ld.local.u32 	%r241, [%rd68];
	setp.lt.s32 	%p46, %r240, %r241;
	selp.b32 	%r389, %r239, %r389, %p46;
$L__BB0_53:
	ld.local.u32 	%r242, [%rd6+60];
	setp.ne.s32 	%p47, %r242, 0;
	@%p47 bra 	$L__BB0_55;
	add.s32 	%r243, %r367, 8;
	ld.local.u32 	%r244, [%rd7+60];
	mul.wide.s32 	%rd69, %r389, 4;
	add.s64 	%rd70, %rd3, %rd69;
	ld.local.u32 	%r245, [%rd70];
	setp.lt.s32 	%p48, %r244, %r245;
	selp.b32 	%r389, %r243, %r389, %p48;
$L__BB0_55:
	add.s32 	%r367, %r367, 16;
	add.s32 	%r366, %r366, 16;
	setp.ne.s32 	%p49, %r366, 0;
	@%p49 bra 	$L__BB0_23;
	add.s32 	%r397, %r367, -7;
$L__BB0_57:
	setp.eq.s32 	%p50, %r31, 0;
	@%p50 bra 	$L__BB0_96;
	and.b32  	%r76, %r30, 7;
	setp.lt.u32 	%p51, %r31, 8;
	@%p51 bra 	$L__BB0_76;
	mul.wide.u32 	%rd71, %r397, 4;
	add.s64 	%rd8, %rd4, %rd71;
	ld.local.u32 	%r247, [%rd8];
	setp.ne.s32 	%p52, %r247, 0;
	add.s64 	%rd9, %rd3, %rd71;
	@%p52 bra 	$L__BB0_61;
	ld.local.u32 	%r248, [%rd9];
	mul.wide.s32 	%rd72, %r389, 4;
	add.s64 	%rd73, %rd3, %rd72;
	ld.local.u32 	%r249, [%rd73];
	setp.lt.s32 	%p53, %r248, %r249;
	selp.b32 	%r389, %r397, %r389, %p53;
$L__BB0_61:
	ld.local.u32 	%r250, [%rd8+4];
	setp.ne.s32 	%p54, %r250, 0;
	@%p54 bra 	$L__BB0_63;
	add.s32 	%r251, %r397, 1;
	ld.local.u32 	%r252, [%rd9+4];
	mul.wide.s32 	%rd74, %r389, 4;
	add.s64 	%rd75, %rd3, %rd74;
	ld.local.u32 	%r253, [%rd75];
	setp.lt.s32 	%p55, %r252, %r253;
	selp.b32 	%r389, %r251, %r389, %p55;
$L__BB0_63:
	ld.local.u32 	%r254, [%rd8+8];
	setp.ne.s32 	%p56, %r254, 0;
	@%p56 bra 	$L__BB0_65;
	add.s32 	%r255, %r397, 2;
	ld.local.u32 	%r256, [%rd9+8];
	mul.wide.s32 	%rd76, %r389, 4;
	add.s64 	%rd77, %rd3, %rd76;
	ld.local.u32 	%r257, [%rd77];
	setp.lt.s32 	%p57, %r256, %r257;
	selp.b32 	%r389, %r255, %r389, %p57;
$L__BB0_65:
	ld.local.u32 	%r258, [%rd8+12];
	setp.ne.s32 	%p58, %r258, 0;
	@%p58 bra 	$L__BB0_67;
	add.s32 	%r259, %r397, 3;
	ld.local.u32 	%r260, [%rd9+12];
	mul.wide.s32 	%rd78, %r389, 4;
	add.s64 	%rd79, %rd3, %rd78;
	ld.local.u32 	%r261, [%rd79];
	setp.lt.s32 	%p59, %r260, %r261;
	selp.b32 	%r389, %r259, %r389, %p59;
$L__BB0_67:
	ld.local.u32 	%r262, [%rd8+16];
	setp.ne.s32 	%p60, %r262, 0;
	@%p60 bra 	$L__BB0_69;
	add.s32 	%r263, %r397, 4;
	ld.local.u32 	%r264, [%rd9+16];
	mul.wide.s32 	%rd80, %r389, 4;
	add.s64 	%rd81, %rd3, %rd80;
	ld.local.u32 	%r265, [%rd81];
	setp.lt.s32 	%p61, %r264, %r265;
	selp.b32 	%r389, %r263, %r389, %p61;
$L__BB0_69:
	ld.local.u32 	%r266, [%rd8+20];
	setp.ne.s32 	%p62, %r266, 0;
	@%p62 bra 	$L__BB0_71;
	add.s32 	%r267, %r397, 5;
	ld.local.u32 	%r268, [%rd9+20];
	mul.wide.s32 	%rd82, %r389, 4;
	add.s64 	%rd83, %rd3, %rd82;
	ld.local.u32 	%r269, [%rd83];
	setp.lt.s32 	%p63, %r268, %r269;
	selp.b32 	%r389, %r267, %r389, %p63;
$L__BB0_71:
	ld.local.u32 	%r270, [%rd8+24];
	setp.ne.s32 	%p64, %r270, 0;
	@%p64 bra 	$L__BB0_73;
	add.s32 	%r271, %r397, 6;
	ld.local.u32 	%r272, [%rd9+24];
	mul.wide.s32 	%rd84, %r389, 4;
	add.s64 	%rd85, %rd3, %rd84;
	ld.local.u32 	%r273, [%rd85];
	setp.lt.s32 	%p65, %r272, %r273;
	selp.b32 	%r389, %r271, %r389, %p65;
$L__BB0_73:
	ld.local.u32 	%r274, [%rd8+28];
	setp.ne.s32 	%p66, %r274, 0;
	@%p66 bra 	$L__BB0_75;
	add.s32 	%r275, %r397, 7;
	ld.local.u32 	%r276, [%rd9+28];
	mul.wide.s32 	%rd86, %r389, 4;
	add.s64 	%rd87, %rd3, %rd86;
	ld.local.u32 	%r277, [%rd87];
	setp.lt.s32 	%p67, %r276, %r277;
	selp.b32 	%r389, %r275, %r389, %p67;
$L__BB0_75:
	add.s32 	%r397, %r397, 8;
$L__BB0_76:
	setp.eq.s32 	%p68, %r76, 0;
	@%p68 bra 	$L__BB0_96;
	and.b32  	%r97, %r30, 3;
	setp.lt.u32 	%p69, %r76, 4;
	@%p69 bra 	$L__BB0_87;
	mul.wide.u32 	%rd88, %r397, 4;
	add.s64 	%rd10, %rd4, %rd88;
	ld.local.u32 	%r279, [%rd10];
	setp.ne.s32 	%p70, %r279, 0;
	add.s64 	%rd11, %rd3, %rd88;
	@%p70 bra 	$L__BB0_80;
	ld.local.u32 	%r280, [%rd11];
	mul.wide.s32 	%rd89, %r389, 4;
	add.s64 	%rd90, %rd3, %rd89;
	ld.local.u32 	%r281, [%rd90];
	setp.lt.s32 	%p71, %r280, %r281;
	selp.b32 	%r389, %r397, %r389, %p71;
$L__BB0_80:
	ld.local.u32 	%r282, [%rd10+4];
	setp.ne.s32 	%p72, %r282, 0;
	@%p72 bra 	$L__BB0_82;
	add.s32 	%r283, %r397, 1;
	ld.local.u32 	%r284, [%rd11+4];
	mul.wide.s32 	%rd91, %r389, 4;
	add.s64 	%rd92, %rd3, %rd91;
	ld.local.u32 	%r285, [%rd92];
	setp.lt.s32 	%p73, %r284, %r285;
	selp.b32 	%r389, %r283, %r389, %p73;
$L__BB0_82:
	ld.local.u32 	%r286, [%rd10+8];
	setp.ne.s32 	%p74, %r286, 0;
	@%p74 bra 	$L__BB0_84;
	add.s32 	%r287, %r397, 2;
	ld.local.u32 	%r288, [%rd11+8];
	mul.wide.s32 	%rd93, %r389, 4;
	add.s64 	%rd94, %rd3, %rd93;
	ld.local.u32 	%r289, [%rd94];
	setp.lt.s32 	%p75, %r288, %r289;
	selp.b32 	%r389, %r287, %r389, %p75;
$L__BB0_84:
	ld.local.u32 	%r290, [%rd10+12];
	setp.ne.s32 	%p76, %r290, 0;
	@%p76 bra 	$L__BB0_86;
	add.s32 	%r291, %r397, 3;
	ld.local.u32 	%r292, [%rd11+12];
	mul.wide.s32 	%rd95, %r389, 4;
	add.s64 	%rd96, %rd3, %rd95;
	ld.local.u32 	%r293, [%rd96];
	setp.lt.s32 	%p77, %r292, %r293;
	selp.b32 	%r389, %r291, %r389, %p77;
$L__BB0_86:
	add.s32 	%r397, %r397, 4;
$L__BB0_87:
	setp.eq.s32 	%p78, %r97, 0;
	@%p78 bra 	$L__BB0_96;
	mul.wide.u32 	%rd97, %r397, 4;
	add.s64 	%rd12, %rd4, %rd97;
	ld.local.u32 	%r294, [%rd12];
	setp.ne.s32 	%p79, %r294, 0;
	add.s64 	%rd13, %rd3, %rd97;
	@%p79 bra 	$L__BB0_90;
	ld.local.u32 	%r295, [%rd13];
	mul.wide.s32 	%rd98, %r389, 4;
	add.s64 	%rd99, %rd3, %rd98;
	ld.local.u32 	%r296, [%rd99];
	setp.lt.s32 	%p80, %r295, %r296;
	selp.b32 	%r389, %r397, %r389, %p80;
$L__BB0_90:
	setp.eq.s32 	%p81, %r97, 1;
	@%p81 bra 	$L__BB0_96;
	ld.local.u32 	%r297, [%rd12+4];
	setp.ne.s32 	%p82, %r297, 0;
	@%p82 bra 	$L__BB0_93;
	ld.local.u32 	%r298, [%rd13+4];
	mul.wide.s32 	%rd100, %r389, 4;
	add.s64 	%rd101, %rd3, %rd100;
	ld.local.u32 	%r299, [%rd101];
	setp.lt.s32 	%p83, %r298, %r299;
	add.s32 	%r300, %r397, 1;
	selp.b32 	%r389, %r300, %r389, %p83;
$L__BB0_93:
	setp.eq.s32 	%p84, %r97, 2;
	@%p84 bra 	$L__BB0_96;
	ld.local.u32 	%r301, [%rd12+8];
	setp.ne.s32 	%p85, %r301, 0;
	@%p85 bra 	$L__BB0_96;
	ld.local.u32 	%r302, [%rd13+8];
	mul.wide.s32 	%rd102, %r389, 4;
	add.s64 	%rd103, %rd3, %rd102;
	ld.local.u32 	%r303, [%rd103];
	setp.lt.s32 	%p86, %r302, %r303;
	add.s32 	%r304, %r397, 2;
	selp.b32 	%r389, %r304, %r389, %p86;
$L__BB0_96:
	setp.lt.s32 	%p87, %r413, 1;
	mul.wide.s32 	%rd104, %r389, 4;
	add.s64 	%rd105, %rd4, %rd104;
	mov.b32 	%r305, 1;
	st.local.u32 	[%rd105], %r305;
	@%p87 bra 	$L__BB0_124;
	add.s64 	%rd14, %rd3, %rd104;
	and.b32  	%r116, %r413, 3;
	setp.lt.u32 	%p88, %r413, 4;
	mov.b32 	%r410, 0;
	@%p88 bra 	$L__BB0_112;
	and.b32  	%r410, %r413, 2147483644;
	mul.lo.s32 	%r118, %r413, %r389;
	mov.b32 	%r409, 0;
$L__BB0_99:
	mul.wide.u32 	%rd107, %r409, 4;
	add.s64 	%rd15, %rd4, %rd107;
	ld.local.u32 	%r308, [%rd15];
	setp.ne.s32 	%p89, %r308, 0;
	add.s32 	%r309, %r118, %r409;
	shl.b32 	%r310, %r309, 2;
	mov.u32 	%r311, _ZZ9dijkstrasPiS_S_E4temp;
	add.s32 	%r120, %r311, %r310;
	add.s64 	%rd16, %rd3, %rd107;
	@%p89 bra 	$L__BB0_102;
	ld.shared.u32 	%r121, [%r120];
	setp.eq.s32 	%p90, %r121, 999;
	@%p90 bra 	$L__BB0_102;
	ld.local.u32 	%r312, [%rd16];
	ld.local.u32 	%r313, [%rd14];
	add.s32 	%r314, %r121, %r313;
	min.s32 	%r315, %r312, %r314;
	st.local.u32 	[%rd16], %r315;
$L__BB0_102:
	ld.local.u32 	%r316, [%rd15+4];
	setp.ne.s32 	%p91, %r316, 0;
	@%p91 bra 	$L__BB0_105;
	ld.shared.u32 	%r122, [%r120+4];
	setp.eq.s32 	%p92, %r122, 999;
	@%p92 bra 	$L__BB0_105;
	ld.local.u32 	%r317, [%rd16+4];
	ld.local.u32 	%r318, [%rd14];
	add.s32 	%r319, %r122, %r318;
	min.s32 	%r320, %r317, %r319;
	st.local.u32 	[%rd16+4], %r320;
$L__BB0_105:
	ld.local.u32 	%r321, [%rd15+8];
	setp.ne.s32 	%p93, %r321, 0;
	@%p93 bra 	$L__BB0_108;
	ld.shared.u32 	%r123, [%r120+8];
	setp.eq.s32 	%p94, %r123, 999;
	@%p94 bra 	$L__BB0_108;
	ld.local.u32 	%r322, [%rd16+8];
	ld.local.u32 	%r323, [%rd14];
	add.s32 	%r324, %r123, %r323;
	min.s32 	%r325, %r322, %r324;
	st.local.u32 	[%rd16+8], %r325;
$L__BB0_108:
	ld.local.u32 	%r326, [%rd15+12];
	setp.ne.s32 	%p95, %r326, 0;
	@%p95 bra 	$L__BB0_111;
	ld.shared.u32 	%r124, [%r120+12];
	setp.eq.s32 	%p96, %r124, 999;
	@%p96 bra 	$L__BB0_111;
	ld.local.u32 	%r327, [%rd16+12];
	ld.local.u32 	%r328, [%rd14];
	add.s32 	%r329, %r124, %r328;
	min.s32 	%r330, %r327, %r329;
	st.local.u32 	[%rd16+12], %r330;
$L__BB0_111:
	add.s32 	%r409, %r409, 4;
	setp.ne.s32 	%p97, %r409, %r410;
	@%p97 bra 	$L__BB0_99;
$L__BB0_112:
	setp.eq.s32 	%p98, %r116, 0;
	@%p98 bra 	$L__BB0_124;
	mul.wide.u32 	%rd108, %r410, 4;
	add.s64 	%rd17, %rd4, %rd108;
	ld.local.u32 	%r331, [%rd17];
	setp.ne.s32 	%p99, %r331, 0;
	mad.lo.s32 	%r332, %r413, %r389, %r410;
	shl.b32 	%r333, %r332, 2;
	mov.u32 	%r334, _ZZ9dijkstrasPiS_S_E4temp;
	add.s32 	%r127, %r334, %r333;
	add.s64 	%rd18, %rd3, %rd108;
	@%p99 bra 	$L__BB0_116;
	ld.shared.u32 	%r128, [%r127];
	setp.eq.s32 	%p100, %r128, 999;
	@%p100 bra 	$L__BB0_116;
	ld.local.u32 	%r335, [%rd18];
	ld.local.u32 	%r336, [%rd14];
	add.s32 	%r337, %r128, %r336;
	min.s32 	%r338, %r335, %r337;
	st.local.u32 	[%rd18], %r338;
$L__BB0_116:
	setp.eq.s32 	%p101, %r116, 1;
	@%p101 bra 	$L__BB0_124;
	ld.local.u32 	%r339, [%rd17+4];
	setp.ne.s32 	%p102, %r339, 0;
	@%p102 bra 	$L__BB0_120;
	ld.shared.u32 	%r129, [%r127+4];
	setp.eq.s32 	%p103, %r129, 999;
	@%p103 bra 	$L__BB0_120;
	ld.local.u32 	%r340, [%rd18+4];
	ld.local.u32 	%r341, [%rd14];
	add.s32 	%r342, %r129, %r341;
	min.s32 	%r343, %r340, %r342;
	st.local.u32 	[%rd18+4], %r343;
$L__BB0_120:
	setp.eq.s32 	%p104, %r116, 2;
	@%p104 bra 	$L__BB0_124;
	ld.local.u32 	%r344, [%rd17+8];
	setp.ne.s32 	%p105, %r344, 0;
	@%p105 bra 	$L__BB0_124;
	ld.shared.u32 	%r130, [%r127+8];
	setp.eq.s32 	%p106, %r130, 999;
	@%p106 bra 	$L__BB0_124;
	ld.local.u32 	%r345, [%rd18+8];
	ld.local.u32 	%r346, [%rd14];
	add.s32 	%r347, %r130, %r346;
	min.s32 	%r348, %r345, %r347;
	st.local.u32 	[%rd18+8], %r348;
$L__BB0_124:
	setp.lt.s32 	%p107, %r413, 1;
	mul.lo.s32 	%r414, %r413, %r12;
	@%p107 bra 	$L__BB0_127;
	mov.b32 	%r411, 0;
$L__BB0_126:
	mul.wide.u32 	%rd109, %r411, 4;
	add.s64 	%rd110, %rd3, %rd109;
	ld.local.u32 	%r350, [%rd110];
	mul.wide.u32 	%rd111, %r414, 4;
	add.s64 	%rd112, %rd5, %rd111;
	st.global.u32 	[%rd112], %r350;
	add.s32 	%r411, %r411, 1;
	add.s32 	%r414, %r414, 1;
	ld.global.u32 	%r413, [%rd2];
	mul.lo.s32 	%r351, %r413, %r24;
	setp.lt.s32 	%p108, %r414, %r351;
	@%p108 bra 	$L__BB0_126;
$L__BB0_127:
	add.s32 	%r352, %r414, 1;
	add.s32 	%r353, %r413, -1;
	setp.lt.s32 	%p109, %r352, %r353;
	@%p109 bra 	$L__BB0_16;
$L__BB0_128:
	mov.b32 	%r354, 1;
	st.global.u32 	[%rd2], %r354;
	ret;

}


// ===== COMPILED SASS (sm_100) =====

	.target	sm_100

	.elftype	@"ET_EXEC"


//--------------------- .note.nv.tkinfo           --------------------------
	.section	.note.nv.tkinfo,"",@"SHT_NOTE"
	.sectionflags	@"SHF_NOTE_NV_TKINFO"
	.tkinfo
        /*0018*/ 	.word	0x00000002
        /*0030*/ 	.string	""
        /*0030*/ 	.string	"ptxas"
        /*0030*/ 	.string	"Cuda compilation tools, release 13.0, V13.0.88"
        /*0030*/ 	.string	"Build cuda_13.0.r13.0/compiler.36424714_0"
        /*0030*/ 	.string	"-arch sm_100 -m 64 "



//--------------------- .note.nv.cuinfo           --------------------------
	.section	.note.nv.cuinfo,"",@"SHT_NOTE"
	.sectionflags	@"SHF_NOTE_NV_CUINFO"
        /*0018*/ 	.short	0x0002
        /*001a*/ 	.short	0x0064
        /*001c*/ 	.short	0x0082
	.zero		2


//--------------------- .nv.info                  --------------------------
	.section	.nv.info,"",@"SHT_CUDA_INFO"
	.align	4


	//----- nvinfo : EIATTR_REGCOUNT
	.align		4
        /*0000*/ 	.byte	0x04, 0x2f
        /*0002*/ 	.short	(.L_1 - .L_0)
	.align		4
.L_0:
        /*0004*/ 	.word	index@(_Z9dijkstrasPiS_S_)
        /*0008*/ 	.word	0x00000020


	//----- nvinfo : EIATTR_FRAME_SIZE
	.align		4
.L_1:
        /*000c*/ 	.byte	0x04, 0x11
        /*000e*/ 	.short	(.L_3 - .L_2)
	.align		4
.L_2:
        /*0010*/ 	.word	index@(_Z9dijkstrasPiS_S_)
        /*0014*/ 	.word	0x00000050


	//----- nvinfo : EIATTR_MIN_STACK_SIZE
	.align		4
.L_3:
        /*0018*/ 	.byte	0x04, 0x12
        /*001a*/ 	.short	(.L_5 - .L_4)
	.align		4
.L_4:
        /*001c*/ 	.word	index@(_Z9dijkstrasPiS_S_)
        /*0020*/ 	.word	0x00000050
.L_5:


//--------------------- .nv.compat                --------------------------
	.section	.nv.compat,"",@"SHT_CUDA_COMPAT_INFO"
	.align	4
        /*0000*/ 	.byte	0x02, 0x09, 0x00, 0x00, 0x02, 0x02, 0x01, 0x00, 0x02, 0x05, 0x05, 0x00, 0x03, 0x07, 0x01, 0x01
        /*0010*/ 	.byte	0x02, 0x03, 0x00, 0x00, 0x02, 0x06, 0x01, 0x00, 0x04, 0x0b, 0x08, 0x00, 0x09, 0x00, 0x00, 0x00
        /*0020*/ 	.byte	0x00, 0x00, 0x00, 0x00


//--------------------- .nv.info._Z9dijkstrasPiS_S_ --------------------------
	.section	.nv.info._Z9dijkstrasPiS_S_,"",@"SHT_CUDA_INFO"
	.sectionflags	@""
	.align	4


	//----- nvinfo : EIATTR_CUDA_API_VERSION
	.align		4
        /*0000*/ 	.byte	0x04, 0x37
        /*0002*/ 	.short	(.L_7 - .L_6)
.L_6:
        /*0004*/ 	.word	0x00000082


	//----- nvinfo : EIATTR_KPARAM_INFO
	.align		4
.L_7:
        /*0008*/ 	.byte	0x04, 0x17
        /*000a*/ 	.short	(.L_9 - .L_8)
.L_8:
        /*000c*/ 	.word	0x00000000
        /*0010*/ 	.short	0x0002
        /*0012*/ 	.short	0x0010
        /*0014*/ 	.byte	0x00, 0xf5, 0x21, 0x00


	//----- nvinfo : EIATTR_KPARAM_INFO
	.align		4
.L_9:
        /*0018*/ 	.byte	0x04, 0x17
        /*001a*/ 	.short	(.L_11 - .L_10)
.L_10:
        /*001c*/ 	.word	0x00000000
        /*0020*/ 	.short	0x0001
        /*0022*/ 	.short	0x0008
        /*0024*/ 	.byte	0x00, 0xf5, 0x21, 0x00


	//----- nvinfo : EIATTR_KPARAM_INFO
	.align		4
.L_11:
        /*0028*/ 	.byte	0x04, 0x17
        /*002a*/ 	.short	(.L_13 - .L_12)
.L_12:
        /*002c*/ 	.word	0x00000000
        /*0030*/ 	.short	0x0000
        /*0032*/ 	.short	0x0000
        /*0034*/ 	.byte	0x00, 0xf5, 0x21, 0x00


	//----- nvinfo : EIATTR_SPARSE_MMA_MASK
	.align		4
.L_13:
        /*0038*/ 	.byte	0x03, 0x50
        /*003a*/ 	.short	0x0000


	//----- nvinfo : EIATTR_MAXREG_COUNT
	.align		4
        /*003c*/ 	.byte	0x03, 0x1b
        /*003e*/ 	.short	0x00ff


	//----- nvinfo : EIATTR_NUM_BARRIERS
	.align		4
        /*0040*/ 	.byte	0x02, 0x4c
        /*0042*/ 	.byte	0x01
	.zero		1


	//----- nvinfo : EIATTR_MERCURY_ISA_VERSION
	.align		4
        /*0044*/ 	.byte	0x03, 0x5f
        /*0046*/ 	.short	0x0101


	//----- nvinfo : EIATTR_VRC_CTA_INIT_COUNT
	.align		4
        /*0048*/ 	.byte	0x02, 0x4a
	.zero		1
	.zero		1


	//----- nvinfo : EIATTR_EXIT_INSTR_OFFSETS
	.align		4
        /*004c*/ 	.byte	0x04, 0x1c
        /*004e*/ 	.short	(.L_15 - .L_14)


	//   ....[0]....
.L_14:
        /*0050*/ 	.word	0x00002b20


	//----- nvinfo : EIATTR_CRS_STACK_SIZE
	.align		4
.L_15:
        /*0054*/ 	.byte	0x04, 0x1e
        /*0056*/ 	.short	(.L_17 - .L_16)
.L_16:
        /*0058*/ 	.word	0x00000000


	//----- nvinfo : EIATTR_CBANK_PARAM_SIZE
	.align		4
.L_17:
        /*005c*/ 	.byte	0x03, 0x19
        /*005e*/ 	.short	0x0018


	//----- nvinfo : EIATTR_PARAM_CBANK
	.align		4
        /*0060*/ 	.byte	0x04, 0x0a
        /*0062*/ 	.short	(.L_19 - .L_18)
	.align		4
.L_18:
        /*0064*/ 	.word	index@(.nv.constant0._Z9dijkstrasPiS_S_)
        /*0068*/ 	.short	0x0380
        /*006a*/ 	.short	0x0018


	//----- nvinfo : EIATTR_SW_WAR
	.align		4
.L_19:
        /*006c*/ 	.byte	0x04, 0x36
        /*006e*/ 	.short	(.L_21 - .L_20)
.L_20:
        /*0070*/ 	.word	0x00000008
.L_21:


//--------------------- .nv.callgraph             --------------------------
	.section	.nv.callgraph,"",@"SHT_CUDA_CALLGRAPH"
	.align	4
	.sectionentsize	8
	.align		4
        /*0000*/ 	.word	0x00000000
	.align		4
        /*0004*/ 	.word	0xffffffff
	.align		4
        /*0008*/ 	.word	0x00000000
	.align		4
        /*000c*/ 	.word	0xfffffffe
	.align		4
        /*0010*/ 	.word	0x00000000
	.align		4
        /*0014*/ 	.word	0xfffffffd
	.align		4
        /*0018*/ 	.word	0x00000000
	.align		4
        /*001c*/ 	.word	0xfffffffc


//--------------------- .text._Z9dijkstrasPiS_S_  --------------------------
	.section	.text._Z9dijkstrasPiS_S_,"ax",@progbits
	.align	128
        .global         _Z9dijkstrasPiS_S_
        .type           _Z9dijkstrasPiS_S_,@function
        .size           _Z9dijkstrasPiS_S_,(.L_x_57 - _Z9dijkstrasPiS_S_)
        .other          _Z9dijkstrasPiS_S_,@"STO_CUDA_ENTRY STV_DEFAULT"
_Z9dijkstrasPiS_S_:
.text._Z9dijkstrasPiS_S_:
[----:B------:R-:W0:Y:S08]  /*0000*/  LDC R1, c[0x0][0x37c] ;  /* 0x0000df00ff017b82 */ /* 0x000e300000000800 */
[----:B------:R-:W1:Y:S01]  /*0010*/  LDC.64 R2, c[0x0][0x390] ;  /* 0x0000e400ff027b82 */ /* 0x000e620000000a00 */
[----:B------:R-:W1:Y:S01]  /*0020*/  LDCU.64 UR6, c[0x0][0x358] ;  /* 0x00006b00ff0677ac */ /* 0x000e620008000a00 */
[----:B0-----:R-:W-:Y:S01]  /*0030*/  VIADD R1, R1, 0xffffffb0 ;  /* 0xffffffb001017836 */ /* 0x001fe20000000000 */
[----:B-1----:R-:W2:Y:S02]  /*0040*/  LDG.E R0, desc[UR6][R2.64] ;  /* 0x0000000602007981 */ /* 0x002ea4000c1e1900 */
[----:B--2---:R-:W-:-:S13]  /*0050*/  ISETP.NE.AND P0, PT, R0, RZ, PT ;  /* 0x000000ff0000720c */ /* 0x004fda0003f05270 */
[----:B------:R-:W-:Y:S05]  /*0060*/  @!P0 BRA `(.L_x_0) ;  /* 0x0000000400a48947 */ /* 0x000fea0003800000 */
[----:B------:R-:W-:-:S05]  /*0070*/  IMAD R0, R0, R0, RZ ;  /* 0x0000000000007224 */ /* 0x000fca00078e02ff */
[C---:B------:R-:W-:Y:S02]  /*0080*/  ISETP.GE.U32.AND P0, PT, R0.reuse, 0x4, PT ;  /* 0x000000040000780c */ /* 0x040fe40003f06070 */
[----:B------:R-:W-:Y:S01]  /*0090*/  VIMNMX.U32 R4, PT, PT, R0, 0x1, !PT ;  /* 0x0000000100047848 */ /* 0x000fe20007fe0000 */
[----:B------:R-:W-:-:S03]  /*00a0*/  IMAD.MOV.U32 R0, RZ, RZ, RZ ;  /* 0x000000ffff007224 */ /* 0x000fc600078e00ff */
[----:B------:R-:W-:-:S07]  /*00b0*/  LOP3.LUT R20, R4, 0x1, RZ, 0xc0, !PT ;  /* 0x0000000104147812 */ /* 0x000fce00078ec0ff */
[----:B------:R-:W-:Y:S05]  /*00c0*/  @!P0 BRA `(.L_x_1) ;  /* 0x0000000400508947 */ /* 0x000fea0003800000 */
[----:B------:R-:W-:Y:S01]  /*00d0*/  LOP3.LUT R0, R4, 0x7ffffffc, RZ, 0xc0, !PT ;  /* 0x7ffffffc04007812 */ /* 0x000fe200078ec0ff */
[----:B------:R-:W-:-:S03]  /*00e0*/  IMAD.MOV.U32 R21, RZ, RZ, RZ ;  /* 0x000000ffff157224 */ /* 0x000fc600078e00ff */
[----:B------:R-:W-:-:S13]  /*00f0*/  ISETP.GT.AND P0, PT, R0, RZ, PT ;  /* 0x000000ff0000720c */ /* 0x000fda0003f04270 */
[----:B------:R-:W-:Y:S05]  /*0100*/  @!P0 BRA `(.L_x_2) ;  /* 0x0000000400088947 */ /* 0x000fea0003800000 */
[----:B------:R-:W-:Y:S01]  /*0110*/  IMAD.IADD R4, R0, 0x1, -R21 ;  /* 0x0000000100047824 */ /* 0x000fe200078e0a15 */
[----:B------:R-:W-:-:S04]  /*0120*/  PLOP3.LUT P0, PT, PT, PT, PT, 0x80, 0x8 ;  /* 0x000000000008781c */ /* 0x000fc80003f0f070 */
[----:B------:R-:W-:-:S13]  /*0130*/  ISETP.GT.AND P1, PT, R4, 0xc, PT ;  /* 0x0000000c0400780c */ /* 0x000fda0003f24270 */
[----:B------:R-:W-:Y:S05]  /*0140*/  @!P1 BRA `(.L_x_3) ;  /* 0x0000000000949947 */ /* 0x000fea0003800000 */
[----:B------:R-:W0:Y:S01]  /*0150*/  S2R R5, SR_CgaCtaId ;  /* 0x0000000000057919 */ /* 0x000e220000008800 */
[----:B------:R-:W-:Y:S01]  /*0160*/  MOV R26, 0x400 ;  /* 0x00000400001a7802 */ /* 0x000fe20000000f00 */
[----:B------:R-:W-:Y:S01]  /*0170*/  VIADD R28, R0, 0xfffffff4 ;  /* 0xfffffff4001c7836 */ /* 0x000fe20000000000 */
[----:B------:R-:W-:Y:S02]  /*0180*/  PLOP3.LUT P0, PT, PT, PT, PT, 0x8, 0x80 ;  /* 0x000000000080781c */ /* 0x000fe40003f0e170 */
[----:B0-----:R-:W-:-:S11]  /*0190*/  LEA R26, R5, R26, 0x18 ;  /* 0x0000001a051a7211 */ /* 0x001fd600078ec0ff */
.L_x_4:
[----:B0-----:R-:W0:Y:S01]  /*01a0*/  LDC.64 R22, c[0x0][0x380] ;  /* 0x0000e000ff167b82 */ /* 0x001e220000000a00 */
[C---:B------:R-:W-:Y:S02]  /*01b0*/  VIADD R19, R21.reuse, 0x4 ;  /* 0x0000000415137836 */ /* 0x040fe40000000000 */
[C---:B------:R-:W-:Y:S02]  /*01c0*/  VIADD R25, R21.reuse, 0x8 ;  /* 0x0000000815197836 */ /* 0x040fe40000000000 */
[C---:B------:R-:W-:Y:S02]  /*01d0*/  VIADD R5, R21.reuse, 0xc ;  /* 0x0000000c15057836 */ /* 0x040fe40000000000 */
[----:B0-----:R-:W-:-:S04]  /*01e0*/  IMAD.WIDE.U32 R16, R21, 0x4, R22 ;  /* 0x0000000415107825 */ /* 0x001fc800078e0016 */
[--C-:B------:R-:W-:Y:S01]  /*01f0*/  IMAD.WIDE.U32 R18, R19, 0x4, R22.reuse ;  /* 0x0000000413127825 */ /* 0x100fe200078e0016 */
[----:B------:R-:W2:Y:S03]  /*0200*/  LDG.E R4, desc[UR6][R16.64] ;  /* 0x0000000610047981 */ /* 0x000ea6000c1e1900 */
[--C-:B------:R-:W-:Y:S01]  /*0210*/  IMAD.WIDE.U32 R24, R25, 0x4, R22.reuse ;  /* 0x0000000419187825 */ /* 0x100fe200078e0016 */
[----:B------:R-:W2:Y:S03]  /*0220*/  LDG.E R6, desc[UR6][R16.64+0x8] ;  /* 0x0000080610067981 */ /* 0x000ea6000c1e1900 */
[----:B------:R-:W-:Y:S01]  /*0230*/  IMAD.WIDE.U32 R22, R5, 0x4, R22 ;  /* 0x0000000405167825 */ /* 0x000fe200078e0016 */
[----:B------:R-:W2:Y:S04]  /*0240*/  LDG.E R7, desc[UR6][R16.64+0xc] ;  /* 0x00000c0610077981 */ /* 0x000ea8000c1e1900 */
[----:B------:R-:W2:Y:S04]  /*0250*/  LDG.E R5, desc[UR6][R16.64+0x4] ;  /* 0x0000040610057981 */ /* 0x000ea8000c1e1900 */
[----:B------:R-:W3:Y:S04]  /*0260*/  LDG.E R8, desc[UR6][R18.64] ;  /* 0x0000000612087981 */ /* 0x000ee8000c1e1900 */
[----:B------:R-:W3:Y:S04]  /*0270*/  LDG.E R9, desc[UR6][R18.64+0x4] ;  /* 0x0000040612097981 */ /* 0x000ee8000c1e1900 */
[----:B------:R-:W3:Y:S04]  /*0280*/  LDG.E R10, desc[UR6][R18.64+0x8] ;  /* 0x00000806120a7981 */ /* 0x000ee8000c1e1900 */
[----:B------:R-:W3:Y:S04]  /*0290*/  LDG.E R11, desc[UR6][R18.64+0xc] ;  /* 0x00000c06120b7981 */ /* 0x000ee8000c1e1900 */
[----:B------:R-:W4:Y:S04]  /*02a0*/  LDG.E R12, desc[UR6][R24.64] ;  /* 0x00000006180c7981 */ /* 0x000f28000c1e1900 */
[----:B------:R-:W4:Y:S04]  /*02b0*/  LDG.E R13, desc[UR6][R24.64+0x4] ;  /* 0x00000406180d7981 */ /* 0x000f28000c1e1900 */
[----:B------:R-:W4:Y:S04]  /*02c0*/  LDG.E R14, desc[UR6][R24.64+0x8] ;  /* 0x00000806180e7981 */ /* 0x000f28000c1e1900 */
[----:B------:R-:W4:Y:S04]  /*02d0*/  LDG.E R15, desc[UR6][R24.64+0xc] ;  /* 0x00000c06180f7981 */ /* 0x000f28000c1e1900 */
[----:B------:R-:W5:Y:S04]  /*02e0*/  LDG.E R16, desc[UR6][R22.64] ;  /* 0x0000000616107981 */ /* 0x000f68000c1e1900 */
[----:B------:R-:W5:Y:S04]  /*02f0*/  LDG.E R17, desc[UR6][R22.64+0x4] ;  /* 0x0000040616117981 */ /* 0x000f68000c1e1900 */
[----:B------:R-:W5:Y:S04]  /*0300*/  LDG.E R18, desc[UR6][R22.64+0x8] ;  /* 0x0000080616127981 */ /* 0x000f68000c1e1900 */
[----:B------:R-:W5:Y:S01]  /*0310*/  LDG.E R19, desc[UR6][R22.64+0xc] ;  /* 0x00000c0616137981 */ /* 0x000f62000c1e1900 */
[----:B------:R-:W-:-:S02]  /*0320*/  IMAD R27, R21, 0x4, R26 ;  /* 0x00000004151b7824 */ /* 0x000fc400078e021a */
[----:B------:R-:W-:-:S05]  /*0330*/  VIADD R21, R21, 0x10 ;  /* 0x0000001015157836 */ /* 0x000fca0000000000 */
[----:B------:R-:W-:Y:S01]  /*0340*/  ISETP.GE.AND P1, PT, R21, R28, PT ;  /* 0x0000001c1500720c */ /* 0x000fe20003f26270 */
[----:B--2---:R0:W-:Y:S04]  /*0350*/  STS.128 [R27], R4 ;  /* 0x000000041b007388 */ /* 0x0041e80000000c00 */
[----:B---3--:R0:W-:Y:S04]  /*0360*/  STS.128 [R27+0x10], R8 ;  /* 0x000010081b007388 */ /* 0x0081e80000000c00 */
[----:B----4-:R0:W-:Y:S04]  /*0370*/  STS.128 [R27+0x20], R12 ;  /* 0x0000200c1b007388 */ /* 0x0101e80000000c00 */
[----:B-----5:R0:W-:Y:S01]  /*0380*/  STS.128 [R27+0x30], R16 ;  /* 0x000030101b007388 */ /* 0x0201e20000000c00 */
[----:B------:R-:W-:Y:S05]  /*0390*/  @!P1 BRA `(.L_x_4) ;  /* 0xfffffffc00809947 */ /* 0x000fea000383ffff */
.L_x_3:
[----:B0-----:R-:W-:-:S05]  /*03a0*/  IMAD.IADD R4, R0, 0x1, -R21 ;  /* 0x0000000100047824 */ /* 0x001fca00078e0a15 */
[----:B------:R-:W-:-:S13]  /*03b0*/  ISETP.GT.AND P1, PT, R4, 0x4, PT ;  /* 0x000000040400780c */ /* 0x000fda0003f24270 */
[----:B------:R-:W-:Y:S05]  /*03c0*/  @!P1 BRA `(.L_x_5) ;  /* 0x0000000000509947 */ /* 0x000fea0003800000 */
[----:B------:R-:W0:Y:S01]  /*03d0*/  LDC.64 R14, c[0x0][0x380] ;  /* 0x0000e000ff0e7b82 */ /* 0x000e220000000a00 */
[C---:B------:R-:W-:Y:S02]  /*03e0*/  VIADD R5, R21.reuse, 0x4 ;  /* 0x0000000415057836 */ /* 0x040fe40000000000 */
[----:B0-----:R-:W-:-:S04]  /*03f0*/  IMAD.WIDE.U32 R12, R21, 0x4, R14 ;  /* 0x00000004150c7825 */ /* 0x001fc800078e000e */
[----:B------:R-:W-:Y:S01]  /*0400*/  IMAD.WIDE.U32 R14, R5, 0x4, R14 ;  /* 0x00000004050e7825 */ /* 0x000fe200078e000e */
[----:B------:R-:W2:Y:S04]  /*0410*/  LDG.E R4, desc[UR6][R12.64] ;  /* 0x000000060c047981 */ /* 0x000ea8000c1e1900 */
[----:B------:R-:W2:Y:S04]  /*0420*/  LDG.E R5, desc[UR6][R12.64+0x4] ;  /* 0x000004060c057981 */ /* 0x000ea8000c1e1900 */
[----:B------:R-:W2:Y:S04]  /*0430*/  LDG.E R6, desc[UR6][R12.64+0x8] ;  /* 0x000008060c067981 */ /* 0x000ea8000c1e1900 */
[----:B------:R-:W2:Y:S04]  /*0440*/  LDG.E R7, desc[UR6][R12.64+0xc] ;  /* 0x00000c060c077981 */ /* 0x000ea8000c1e1900 */
[----:B------:R-:W3:Y:S04]  /*0450*/  LDG.E R8, desc[UR6][R14.64] ;  /* 0x000000060e087981 */ /* 0x000ee8000c1e1900 */
[----:B------:R-:W3:Y:S04]  /*0460*/  LDG.E R9, desc[UR6][R14.64+0x4] ;  /* 0x000004060e097981 */ /* 0x000ee8000c1e1900 */
[----:B------:R-:W3:Y:S04]  /*0470*/  LDG.E R10, desc[UR6][R14.64+0x8] ;  /* 0x000008060e0a7981 */ /* 0x000ee8000c1e1900 */
[----:B------:R-:W3:Y:S01]  /*0480*/  LDG.E R11, desc[UR6][R14.64+0xc] ;  /* 0x00000c060e0b7981 */ /* 0x000ee2000c1e1900 */
[----:B------:R-:W-:-:S02]  /*0490*/  MOV R16, 0x400 ;  /* 0x0000040000107802 */ /* 0x000fc40000000f00 */
[----:B------:R-:W-:Y:S01]  /*04a0*/  PLOP3.LUT P0, PT, PT, PT, PT, 0x8, 0x80 ;  /* 0x000000000080781c */ /* 0x000fe20003f0e170 */
[----:B------:R-:W0:Y:S02]  /*04b0*/  S2R R17, SR_CgaCtaId ;  /* 0x0000000000117919 */ /* 0x000e240000008800 */
[----:B0-----:R-:W-:-:S05]  /*04c0*/  LEA R16, R17, R16, 0x18 ;  /* 0x0000001011107211 */ /* 0x001fca00078ec0ff */
[C---:B------:R-:W-:Y:S02]  /*04d0*/  IMAD R16, R21.reuse, 0x4, R16 ;  /* 0x0000000415107824 */ /* 0x040fe400078e0210 */
[----:B------:R-:W-:-:S03]  /*04e0*/  VIADD R21, R21, 0x8 ;  /* 0x0000000815157836 */ /* 0x000fc60000000000 */
[----:B--2---:R0:W-:Y:S04]  /*04f0*/  STS.128 [R16], R4 ;  /* 0x0000000410007388 */ /* 0x0041e80000000c00 */
[----:B---3--:R0:W-:Y:S02]  /*0500*/  STS.128 [R16+0x10], R8 ;  /* 0x0000100810007388 */ /* 0x0081e40000000c00 */
.L_x_5:
[----:B------:R-:W-:-:S13]  /*0510*/  ISETP.NE.OR P0, PT, R21, R0, P0 ;  /* 0x000000001500720c */ /* 0x000fda0000705670 */
[----:B------:R-:W-:Y:S05]  /*0520*/  @!P0 BRA `(.L_x_1) ;  /* 0x0000000000388947 */ /* 0x000fea0003800000 */
.L_x_2:
[----:B0-----:R-:W0:Y:S01]  /*0530*/  S2R R5, SR_CgaCtaId ;  /* 0x0000000000057919 */ /* 0x001e220000008800 */
[----:B------:R-:W-:-:S04]  /*0540*/  MOV R4, 0x400 ;  /* 0x0000040000047802 */ /* 0x000fc80000000f00 */
[----:B0-----:R-:W-:-:S07]  /*0550*/  LEA R10, R5, R4, 0x18 ;  /* 0x00000004050a7211 */ /* 0x001fce00078ec0ff */
.L_x_6:
[----:B-1----:R-:W0:Y:S02]  /*0560*/  LDC.64 R4, c[0x0][0x380] ;  /* 0x0000e000ff047b82 */ /* 0x002e240000000a00 */
[----:B0-----:R-:W-:-:S05]  /*0570*/  IMAD.WIDE.U32 R8, R21, 0x4, R4 ;  /* 0x0000000415087825 */ /* 0x001fca00078e0004 */
[----:B------:R-:W2:Y:S04]  /*0580*/  LDG.E R4, desc[UR6][R8.64] ;  /* 0x0000000608047981 */ /* 0x000ea8000c1e1900 */
[----:B------:R-:W2:Y:S04]  /*0590*/  LDG.E R5, desc[UR6][R8.64+0x4] ;  /* 0x0000040608057981 */ /* 0x000ea8000c1e1900 */
[----:B------:R-:W2:Y:S04]  /*05a0*/  LDG.E R6, desc[UR6][R8.64+0x8] ;  /* 0x0000080608067981 */ /* 0x000ea8000c1e1900 */
[----:B------:R-:W2:Y:S01]  /*05b0*/  LDG.E R7, desc[UR6][R8.64+0xc] ;  /* 0x00000c0608077981 */ /* 0x000ea2000c1e1900 */
[----:B------:R-:W-:-:S02]  /*05c0*/  IMAD R11, R21, 0x4, R10 ;  /* 0x00000004150b7824 */ /* 0x000fc400078e020a */
[----:B------:R-:W-:-:S05]  /*05d0*/  VIADD R21, R21, 0x4 ;  /* 0x0000000415157836 */ /* 0x000fca0000000000 */
[----:B------:R-:W-:Y:S01]  /*05e0*/  ISETP.NE.AND P0, PT, R21, R0, PT ;  /* 0x000000001500720c */ /* 0x000fe20003f05270 */
[----:B--2---:R1:W-:-:S12]  /*05f0*/  STS.128 [R11], R4 ;  /* 0x000000040b007388 */ /* 0x0043d80000000c00 */
[----:B------:R-:W-:Y:S05]  /*0600*/  @P0 BRA `(.L_x_6) ;  /* 0xfffffffc00d40947 */ /* 0x000fea000383ffff */
.L_x_1:
[----:B------:R-:W-:-:S13]  /*0610*/  ISETP.NE.AND P0, PT, R20, RZ, PT ;  /* 0x000000ff1400720c */ /* 0x000fda0003f05270 */
[----:B------:R-:W-:Y:S05]  /*0620*/  @!P0 BRA `(.L_x_0) ;  /* 0x0000000000348947 */ /* 0x000fea0003800000 */
[----:B01----:R-:W0:Y:S01]  /*0630*/  S2R R5, SR_CgaCtaId ;  /* 0x0000000000057919 */ /* 0x003e220000008800 */
[----:B------:R-:W1:Y:S01]  /*0640*/  LDC.64 R6, c[0x0][0x380] ;  /* 0x0000e000ff067b82 */ /* 0x000e620000000a00 */
[----:B------:R-:W-:Y:S01]  /*0650*/  MOV R4, 0x400 ;  /* 0x0000040000047802 */ /* 0x000fe20000000f00 */
[----:B------:R-:W-:-:S03]  /*0660*/  UMOV UR4, URZ ;  /* 0x000000ff00047c82 */ /* 0x000fc60008000000 */
[----:B0-----:R-:W-:-:S07]  /*0670*/  LEA R11, R5, R4, 0x18 ;  /* 0x00000004050b7211 */ /* 0x001fce00078ec0ff */
.L_x_7:
[----:B-12---:R-:W-:-:S06]  /*0680*/  IMAD.WIDE.U32 R4, R0, 0x4, R6 ;  /* 0x0000000400047825 */ /* 0x006fcc00078e0006 */
[----:B------:R-:W2:Y:S01]  /*0690*/  LDG.E R4, desc[UR6][R4.64] ;  /* 0x0000000604047981 */ /* 0x000ea2000c1e1900 */
[C---:B------:R-:W-:Y:S01]  /*06a0*/  IMAD R9, R0.reuse, 0x4, R11 ;  /* 0x0000000400097824 */ /* 0x040fe200078e020b */
[----:B------:R-:W-:Y:S01]  /*06b0*/  UIADD3 UR4, UPT, UPT, UR4, 0x1, URZ ;  /* 0x0000000104047890 */ /* 0x000fe2000fffe0ff */
[----:B------:R-:W-:-:S05]  /*06c0*/  VIADD R0, R0, 0x1 ;  /* 0x0000000100007836 */ /* 0x000fca0000000000 */
[----:B------:R-:W-:Y:S01]  /*06d0*/  ISETP.NE.AND P0, PT, R20, UR4, PT ;  /* 0x0000000414007c0c */ /* 0x000fe2000bf05270 */
[----:B--2---:R2:W-:-:S12]  /*06e0*/  STS [R9], R4 ;  /* 0x0000000409007388 */ /* 0x0045d80000000800 */
[----:B------:R-:W-:Y:S05]  /*06f0*/  @P0 BRA `(.L_x_7) ;  /* 0xfffffffc00e00947 */ /* 0x000fea000383ffff */
.L_x_0:
[----:B------:R-:W-:Y:S06]  /*0700*/  BAR.SYNC.DEFER_BLOCKING 0x0 ;  /* 0x0000000000007b1d */ /* 0x000fec0000010000 */
[----:B------:R-:W3:Y:S01]  /*0710*/  LDG.E R2, desc[UR6][R2.64] ;  /* 0x0000000602027981 */ /* 0x000ee2000c1e1900 */
[----:B------:R-:W-:Y:S01]  /*0720*/  VIADD R0, R1, 0x28 ;  /* 0x0000002801007836 */ /* 0x000fe20000000000 */
[----:B01----:R-:W0:Y:S01]  /*0730*/  S2R R5, SR_TID.X ;  /* 0x0000000000057919 */ /* 0x003e220000002100 */
[----:B---3--:R-:W-:-:S13]  /*0740*/  ISETP.GE.AND P0, PT, R2, 0x1, PT ;  /* 0x000000010200780c */ /* 0x008fda0003f06270 */
[----:B0-----:R-:W-:Y:S05]  /*0750*/  @!P0 BRA `(.L_x_8) ;  /* 0x0000000800188947 */ /* 0x001fea0003800000 */
[C---:B------:R-:W-:Y:S01]  /*0760*/  ISETP.GE.U32.AND P0, PT, R2.reuse, 0x4, PT ;  /* 0x000000040200780c */ /* 0x040fe20003f06070 */
[C---:B------:R-:W-:Y:S01]  /*0770*/  IMAD R3, R2.reuse, R5, RZ ;  /* 0x0000000502037224 */ /* 0x040fe200078e02ff */
[----:B------:R-:W-:Y:S01]  /*0780*/  LOP3.LUT R25, R2, 0x3, RZ, 0xc0, !PT ;  /* 0x0000000302197812 */ /* 0x000fe200078ec0ff */
[----:B--2---:R-:W-:-:S10]  /*0790*/  IMAD.MOV.U32 R4, RZ, RZ, RZ ;  /* 0x000000ffff047224 */ /* 0x004fd400078e00ff */
        /* <DEDUP_REMOVED lines=9> */
[----:B------:R-:W0:Y:S01]  /*0830*/  S2UR UR5, SR_CgaCtaId ;  /* 0x00000000000579c3 */ /* 0x000e220000008800 */
[----:B------:R-:W-:Y:S01]  /*0840*/  PLOP3.LUT P0, PT, PT, PT, PT, 0x8, 0x80 ;  /* 0x000000000080781c */ /* 0x000fe20003f0e170 */
[----:B------:R-:W-:Y:S01]  /*0850*/  VIADD R21, R4, 0xfffffff4 ;  /* 0xfffffff404157836 */ /* 0x000fe20000000000 */
[----:B------:R-:W-:Y:S02]  /*0860*/  UMOV UR4, 0x400 ;  /* 0x0000040000047882 */ /* 0x000fe40000000000 */
[----:B0-----:R-:W-:-:S12]  /*0870*/  ULEA UR4, UR5, UR4, 0x18 ;  /* 0x0000000405047291 */ /* 0x001fd8000f8ec0ff */
.L_x_12:
[C---:B-1----:R-:W-:Y:S02]  /*0880*/  IMAD.IADD R6, R3.reuse, 0x1, R20 ;  /* 0x0000000103067824 */ /* 0x042fe400078e0214 */
[C---:B------:R-:W-:Y:S02]  /*0890*/  VIADD R22, R20.reuse, 0x4 ;  /* 0x0000000414167836 */ /* 0x040fe40000000000 */
[----:B------:R-:W-:Y:S01]  /*08a0*/  VIADD R24, R20, 0x8 ;  /* 0x0000000814187836 */ /* 0x000fe20000000000 */
[----:B------:R-:W-:Y:S01]  /*08b0*/  LEA R6, R6, UR4, 0x2 ;  /* 0x0000000406067c11 */ /* 0x000fe2000f8e10ff */
[----:B------:R-:W-:Y:S02]  /*08c0*/  VIADD R26, R20, 0xc ;  /* 0x0000000c141a7836 */ /* 0x000fe40000000000 */
[C---:B------:R-:W-:Y:S02]  /*08d0*/  IMAD.IADD R7, R3.reuse, 0x1, R22 ;  /* 0x0000000103077824 */ /* 0x040fe400078e0216 */
[----:B------:R-:W-:Y:S01]  /*08e0*/  LDS R12, [R6] ;  /* 0x00000000060c7984 */ /* 0x000fe20000000800 */
[----:B------:R-:W-:-:S02]  /*08f0*/  IMAD.IADD R8, R3, 0x1, R24 ;  /* 0x0000000103087824 */ /* 0x000fc400078e0218 */
[----:B------:R-:W-:Y:S01]  /*0900*/  IMAD.IADD R9, R3, 0x1, R26 ;  /* 0x0000000103097824 */ /* 0x000fe200078e021a */
[----:B------:R-:W0:Y:S01]  /*0910*/  LDS R13, [R6+0x4] ;  /* 0x00000400060d7984 */ /* 0x000e220000000800 */
[--C-:B------:R-:W-:Y:S01]  /*0920*/  IMAD R23, R20, 0x4, R1.reuse ;  /* 0x0000000414177824 */ /* 0x100fe200078e0201 */
[----:B------:R-:W-:Y:S01]  /*0930*/  LEA R27, R7, UR4, 0x2 ;  /* 0x00000004071b7c11 */ /* 0x000fe2000f8e10ff */
[--C-:B------:R-:W-:Y:S01]  /*0940*/  IMAD R22, R22, 0x4, R1.reuse ;  /* 0x0000000416167824 */ /* 0x100fe200078e0201 */
[----:B------:R-:W-:Y:S01]  /*0950*/  LEA R28, R8, UR4, 0x2 ;  /* 0x00000004081c7c11 */ /* 0x000fe2000f8e10ff */
[----:B------:R-:W-:Y:S01]  /*0960*/  LDS R18, [R6+0x8] ;  /* 0x0000080006127984 */ /* 0x000fe20000000800 */
[----:B------:R-:W-:Y:S01]  /*0970*/  LEA R29, R9, UR4, 0x2 ;  /* 0x00000004091d7c11 */ /* 0x000fe2000f8e10ff */
[--C-:B------:R-:W-:Y:S02]  /*0980*/  IMAD R24, R24, 0x4, R1.reuse ;  /* 0x0000000418187824 */ /* 0x100fe400078e0201 */
[----:B------:R-:W1:Y:S01]  /*0990*/  LDS R19, [R6+0xc] ;  /* 0x00000c0006137984 */ /* 0x000e620000000800 */
[----:B------:R-:W-:-:S02]  /*09a0*/  IMAD R26, R26, 0x4, R1 ;  /* 0x000000041a1a7824 */ /* 0x000fc400078e0201 */
[----:B------:R-:W-:Y:S01]  /*09b0*/  VIADD R20, R20, 0x10 ;  /* 0x0000001014147836 */ /* 0x000fe20000000000 */
[----:B------:R-:W-:Y:S04]  /*09c0*/  LDS R6, [R27] ;  /* 0x000000001b067984 */ /* 0x000fe80000000800 */
[----:B------:R-:W2:Y:S01]  /*09d0*/  LDS R7, [R27+0x4] ;  /* 0x000004001b077984 */ /* 0x000ea20000000800 */
[----:B------:R-:W-:-:S03]  /*09e0*/  ISETP.GE.AND P1, PT, R20, R21, PT ;  /* 0x000000151400720c */ /* 0x000fc60003f26270 */
[----:B------:R-:W-:Y:S04]  /*09f0*/  LDS R8, [R27+0x8] ;  /* 0x000008001b087984 */ /* 0x000fe80000000800 */
[----:B------:R-:W3:Y:S04]  /*0a00*/  LDS R9, [R27+0xc] ;  /* 0x00000c001b097984 */ /* 0x000ee80000000800 */
[----:B------:R-:W-:Y:S04]  /*0a10*/  LDS R10, [R28] ;  /* 0x000000001c0a7984 */ /* 0x000fe80000000800 */
[----:B------:R-:W4:Y:S04]  /*0a20*/  LDS R11, [R28+0x4] ;  /* 0x000004001c0b7984 */ /* 0x000f280000000800 */
[----:B------:R-:W-:Y:S04]  /*0a30*/  LDS R14, [R29] ;  /* 0x000000001d0e7984 */ /* 0x000fe80000000800 */
[----:B0-----:R-:W-:Y:S04]  /*0a40*/  STL.64 [R23], R12 ;  /* 0x0000000c17007387 */ /* 0x001fe80000100a00 */
[----:B------:R-:W-:Y:S04]  /*0a50*/  LDS R12, [R28+0x8] ;  /* 0x000008001c0c7984 */ /* 0x000fe80000000800 */
[----:B------:R-:W0:Y:S04]  /*0a60*/  LDS R13, [R28+0xc] ;  /* 0x00000c001c0d7984 */ /* 0x000e280000000800 */
[----:B------:R-:W5:Y:S04]  /*0a70*/  LDS R15, [R29+0x4] ;  /* 0x000004001d0f7984 */ /* 0x000f680000000800 */
[----:B------:R-:W-:Y:S04]  /*0a80*/  LDS R16, [R29+0x8] ;  /* 0x000008001d107984 */ /* 0x000fe80000000800 */
[----:B------:R-:W5:Y:S04]  /*0a90*/  LDS R17, [R29+0xc] ;  /* 0x00000c001d117984 */ /* 0x000f680000000800 */
[----:B-1----:R1:W-:Y:S04]  /*0aa0*/  STL.64 [R23+0x8], R18 ;  /* 0x0000081217007387 */ /* 0x0023e80000100a00 */
[----:B------:R1:W-:Y:S04]  /*0ab0*/  STL.64 [R23+0x28], RZ ;  /* 0x000028ff17007387 */ /* 0x0003e80000100a00 */
[----:B------:R1:W-:Y:S04]  /*0ac0*/  STL.64 [R23+0x30], RZ ;  /* 0x000030ff17007387 */ /* 0x0003e80000100a00 */
[----:B--2---:R1:W-:Y:S04]  /*0ad0*/  STL.64 [R22], R6 ;  /* 0x0000000616007387 */ /* 0x0043e80000100a00 */
[----:B------:R1:W-:Y:S04]  /*0ae0*/  STL.64 [R22+0x28], RZ ;  /* 0x000028ff16007387 */ /* 0x0003e80000100a00 */
[----:B------:R1:W-:Y:S04]  /*0af0*/  STL.64 [R22+0x30], RZ ;  /* 0x000030ff16007387 */ /* 0x0003e80000100a00 */
[----:B---3--:R1:W-:Y:S04]  /*0b00*/  STL.64 [R22+0x8], R8 ;  /* 0x0000080816007387 */ /* 0x0083e80000100a00 */
[----:B----4-:R1:W-:Y:S04]  /*0b10*/  STL.64 [R24], R10 ;  /* 0x0000000a18007387 */ /* 0x0103e80000100a00 */
[----:B------:R1:W-:Y:S04]  /*0b20*/  STL.64 [R24+0x28], RZ ;  /* 0x000028ff18007387 */ /* 0x0003e80000100a00 */
[----:B------:R1:W-:Y:S04]  /*0b30*/  STL.64 [R24+0x30], RZ ;  /* 0x000030ff18007387 */ /* 0x0003e80000100a00 */
[----:B0-----:R1:W-:Y:S04]  /*0b40*/  STL.64 [R24+0x8], R12 ;  /* 0x0000080c18007387 */ /* 0x0013e80000100a00 */
[----:B-----5:R1:W-:Y:S04]  /*0b50*/  STL.64 [R26], R14 ;  /* 0x0000000e1a007387 */ /* 0x0203e80000100a00 */
[----:B------:R1:W-:Y:S04]  /*0b60*/  STL.64 [R26+0x28], RZ ;  /* 0x000028ff1a007387 */ /* 0x0003e80000100a00 */
[----:B------:R1:W-:Y:S04]  /*0b70*/  STL.64 [R26+0x30], RZ ;  /* 0x000030ff1a007387 */ /* 0x0003e80000100a00 */
[----:B------:R1:W-:Y:S01]  /*0b80*/  STL.64 [R26+0x8], R16 ;  /* 0x000008101a007387 */ /* 0x0003e20000100a00 */
[----:B------:R-:W-:Y:S05]  /*0b90*/  @!P1 BRA `(.L_x_12) ;  /* 0xfffffffc00389947 */ /* 0x000fea000383ffff */
.L_x_11:
[----:B-1----:R-:W-:-:S05]  /*0ba0*/  IMAD.IADD R6, R4, 0x1, -R20 ;  /* 0x0000000104067824 */ /* 0x002fca00078e0a14 */
[----:B------:R-:W-:-:S13]  /*0bb0*/  ISETP.GT.AND P1, PT, R6, 0x4, PT ;  /* 0x000000040600780c */ /* 0x000fda0003f24270 */
[----:B------:R-:W-:Y:S05]  /*0bc0*/  @!P1 BRA `(.L_x_13) ;  /* 0x0000000000709947 */ /* 0x000fea0003800000 */
[----:B------:R-:W0:Y:S01]  /*0bd0*/  S2UR UR5, SR_CgaCtaId ;  /* 0x00000000000579c3 */ /* 0x000e220000008800 */
[----:B------:R-:W-:Y:S01]  /*0be0*/  UMOV UR4, 0x400 ;  /* 0x0000040000047882 */ /* 0x000fe20000000000 */
[C---:B------:R-:W-:Y:S01]  /*0bf0*/  VIADD R16, R20.reuse, 0x4 ;  /* 0x0000000414107836 */ /* 0x040fe20000000000 */
[----:B------:R-:W-:Y:S01]  /*0c00*/  PLOP3.LUT P0, PT, PT, PT, PT, 0x8, 0x80 ;  /* 0x000000000080781c */ /* 0x000fe20003f0e170 */
[C---:B------:R-:W-:Y:S02]  /*0c10*/  IMAD.IADD R6, R3.reuse, 0x1, R20 ;  /* 0x0000000103067824 */ /* 0x040fe400078e0214 */
[----:B------:R-:W-:Y:S02]  /*0c20*/  IMAD.IADD R7, R3, 0x1, R16 ;  /* 0x0000000103077824 */ /* 0x000fe400078e0210 */
[--C-:B------:R-:W-:Y:S02]  /*0c30*/  IMAD R15, R20, 0x4, R1.reuse ;  /* 0x00000004140f7824 */ /* 0x100fe400078e0201 */
[----:B------:R-:W-:-:S02]  /*0c40*/  IMAD R16, R16, 0x4, R1 ;  /* 0x0000000410107824 */ /* 0x000fc400078e0201 */
[----:B------:R-:W-:Y:S01]  /*0c50*/  VIADD R20, R20, 0x8 ;  /* 0x0000000814147836 */ /* 0x000fe20000000000 */
[----:B------:R-:W-:Y:S04]  /*0c60*/  STL.64 [R15+0x28], RZ ;  /* 0x000028ff0f007387 */ /* 0x000fe80000100a00 */
[----:B------:R-:W-:Y:S01]  /*0c70*/  STL.64 [R15+0x30], RZ ;  /* 0x000030ff0f007387 */ /* 0x000fe20000100a00 */
[----:B0-----:R-:W-:-:S06]  /*0c80*/  ULEA UR4, UR5, UR4, 0x18 ;  /* 0x0000000405047291 */ /* 0x001fcc000f8ec0ff */
[----:B------:R-:W-:Y:S02]  /*0c90*/  LEA R14, R6, UR4, 0x2 ;  /* 0x00000004060e7c11 */ /* 0x000fe4000f8e10ff */
[----:B------:R-:W-:-:S03]  /*0ca0*/  LEA R17, R7, UR4, 0x2 ;  /* 0x0000000407117c11 */ /* 0x000fc6000f8e10ff */
[----:B------:R-:W-:Y:S04]  /*0cb0*/  LDS R6, [R14] ;  /* 0x000000000e067984 */ /* 0x000fe80000000800 */
[----:B------:R-:W0:Y:S04]  /*0cc0*/  LDS R7, [R14+0x4] ;  /* 0x000004000e077984 */ /* 0x000e280000000800 */
[----:B------:R-:W-:Y:S04]  /*0cd0*/  LDS R8, [R14+0x8] ;  /* 0x000008000e087984 */ /* 0x000fe80000000800 */
[----:B------:R-:W1:Y:S04]  /*0ce0*/  LDS R9, [R14+0xc] ;  /* 0x00000c000e097984 */ /* 0x000e680000000800 */
[----:B------:R-:W-:Y:S04]  /*0cf0*/  LDS R10, [R17] ;  /* 0x00000000110a7984 */ /* 0x000fe80000000800 */
[----:B------:R-:W2:Y:S04]  /*0d00*/  LDS R11, [R17+0x4] ;  /* 0x00000400110b7984 */ /* 0x000ea80000000800 */
[----:B------:R-:W-:Y:S04]  /*0d10*/  LDS R12, [R17+0x8] ;  /* 0x00000800110c7984 */ /* 0x000fe80000000800 */
[----:B------:R-:W3:Y:S04]  /*0d20*/  LDS R13, [R17+0xc] ;  /* 0x00000c00110d7984 */ /* 0x000ee80000000800 */
[----:B0-----:R0:W-:Y:S04]  /*0d30*/  STL.64 [R15], R6 ;  /* 0x000000060f007387 */ /* 0x0011e80000100a00 */
[----:B-1----:R0:W-:Y:S04]  /*0d40*/  STL.64 [R15+0x8], R8 ;  /* 0x000008080f007387 */ /* 0x0021e80000100a00 */
[----:B------:R0:W-:Y:S04]  /*0d50*/  STL.64 [R16+0x28], RZ ;  /* 0x000028ff10007387 */ /* 0x0001e80000100a00 */
[----:B--2---:R0:W-:Y:S04]  /*0d60*/  STL.64 [R16], R10 ;  /* 0x0000000a10007387 */ /* 0x0041e80000100a00 */
[----:B------:R0:W-:Y:S04]  /*0d70*/  STL.64 [R16+0x30], RZ ;  /* 0x000030ff10007387 */ /* 0x0001e80000100a00 */
[----:B---3--:R0:W-:Y:S02]  /*0d80*/  STL.64 [R16+0x8], R12 ;  /* 0x0000080c10007387 */ /* 0x0081e40000100a00 */
.L_x_13:
[----:B------:R-:W-:-:S13]  /*0d90*/  ISETP.NE.OR P0, PT, R20, R4, P0 ;  /* 0x000000041400720c */ /* 0x000fda0000705670 */
[----:B------:R-:W-:Y:S05]  /*0da0*/  @!P0 BRA `(.L_x_9) ;  /* 0x0000000000448947 */ /* 0x000fea0003800000 */
.L_x_10:
[----:B------:R-:W1:Y:S01]  /*0db0*/  S2UR UR5, SR_CgaCtaId ;  /* 0x00000000000579c3 */ /* 0x000e620000008800 */
[----:B------:R-:W-:Y:S02]  /*0dc0*/  UMOV UR4, 0x400 ;  /* 0x0000040000047882 */ /* 0x000fe40000000000 */
[----:B-1----:R-:W-:-:S12]  /*0dd0*/  ULEA UR4, UR5, UR4, 0x18 ;  /* 0x0000000405047291 */ /* 0x002fd8000f8ec0ff */
.L_x_14:
[----:B0-2---:R-:W-:Y:S02]  /*0de0*/  IMAD.IADD R6, R3, 0x1, R20 ;  /* 0x0000000103067824 */ /* 0x005fe400078e0214 */
[C---:B------:R-:W-:Y:S02]  /*0df0*/  IMAD R11, R20.reuse, 0x4, R1 ;  /* 0x00000004140b7824 */ /* 0x040fe400078e0201 */
[----:B------:R-:W-:Y:S01]  /*0e00*/  VIADD R20, R20, 0x4 ;  /* 0x0000000414147836 */ /* 0x000fe20000000000 */
[----:B------:R-:W-:Y:S02]  /*0e10*/  LEA R10, R6, UR4, 0x2 ;  /* 0x00000004060a7c11 */ /* 0x000fe4000f8e10ff */
[----:B------:R-:W-:Y:S02]  /*0e20*/  STL.64 [R11+0x28], RZ ;  /* 0x000028ff0b007387 */ /* 0x000fe40000100a00 */
[----:B------:R-:W-:Y:S02]  /*0e30*/  ISETP.NE.AND P0, PT, R20, R4, PT ;  /* 0x000000041400720c */ /* 0x000fe40003f05270 */
[----:B------:R-:W-:Y:S04]  /*0e40*/  LDS R6, [R10] ;  /* 0x000000000a067984 */ /* 0x000fe80000000800 */
[----:B------:R-:W0:Y:S04]  /*0e50*/  LDS R7, [R10+0x4] ;  /* 0x000004000a077984 */ /* 0x000e280000000800 */
[----:B------:R-:W-:Y:S04]  /*0e60*/  LDS R8, [R10+0x8] ;  /* 0x000008000a087984 */ /* 0x000fe80000000800 */
[----:B------:R-:W1:Y:S04]  /*0e70*/  LDS R9, [R10+0xc] ;  /* 0x00000c000a097984 */ /* 0x000e680000000800 */
[----:B------:R2:W-:Y:S04]  /*0e80*/  STL.64 [R11+0x30], RZ ;  /* 0x000030ff0b007387 */ /* 0x0005e80000100a00 */
[----:B0-----:R2:W-:Y:S04]  /*0e90*/  STL.64 [R11], R6 ;  /* 0x000000060b007387 */ /* 0x0015e80000100a00 */
[----:B-1----:R2:W-:Y:S01]  /*0ea0*/  STL.64 [R11+0x8], R8 ;  /* 0x000008080b007387 */ /* 0x0025e20000100a00 */
[----:B------:R-:W-:Y:S05]  /*0eb0*/  @P0 BRA `(.L_x_14) ;  /* 0xfffffffc00c80947 */ /* 0x000fea000383ffff */
.L_x_9:
[----:B------:R-:W-:-:S13]  /*0ec0*/  ISETP.NE.AND P0, PT, R25, RZ, PT ;  /* 0x000000ff1900720c */ /* 0x000fda0003f05270 */
[----:B------:R-:W-:Y:S05]  /*0ed0*/  @!P0 BRA `(.L_x_8) ;  /* 0x0000000000388947 */ /* 0x000fea0003800000 */
[----:B------:R-:W1:Y:S01]  /*0ee0*/  S2UR UR5, SR_CgaCtaId ;  /* 0x00000000000579c3 */ /* 0x000e620000008800 */
[----:B------:R-:W-:Y:S02]  /*0ef0*/  UMOV UR4, 0x400 ;  /* 0x0000040000047882 */ /* 0x000fe40000000000 */
[----:B-1----:R-:W-:-:S03]  /*0f00*/  ULEA UR5, UR5, UR4, 0x18 ;  /* 0x0000000405057291 */ /* 0x002fc6000f8ec0ff */
[----:B------:R-:W-:-:S09]  /*0f10*/  UMOV UR4, URZ ;  /* 0x000000ff00047c82 */ /* 0x000fd20008000000 */
.L_x_15:
[----:B012---:R-:W-:Y:S01]  /*0f20*/  IMAD.IADD R6, R3, 0x1, R4 ;  /* 0x0000000103067824 */ /* 0x007fe200078e0204 */
[----:B------:R-:W-:Y:S01]  /*0f30*/  UIADD3 UR4, UPT, UPT, UR4, 0x1, URZ ;  /* 0x0000000104047890 */ /* 0x000fe2000fffe0ff */
[C---:B------:R-:W-:Y:S02]  /*0f40*/  IMAD R7, R4.reuse, 0x4, R1 ;  /* 0x0000000404077824 */ /* 0x040fe400078e0201 */
[----:B------:R-:W-:Y:S01]  /*0f50*/  VIADD R4, R4, 0x1 ;  /* 0x0000000104047836 */ /* 0x000fe20000000000 */
[----:B------:R-:W-:Y:S02]  /*0f60*/  LEA R6, R6, UR5, 0x2 ;  /* 0x0000000506067c11 */ /* 0x000fe4000f8e10ff */
[----:B------:R-:W-:Y:S01]  /*0f70*/  STL [R7+0x28], RZ ;  /* 0x000028ff07007387 */ /* 0x000fe20000100800 */
[----:B------:R-:W-:-:S03]  /*0f80*/  ISETP.NE.AND P0, PT, R25, UR4, PT ;  /* 0x0000000419007c0c */ /* 0x000fc6000bf05270 */
[----:B------:R-:W0:Y:S04]  /*0f90*/  LDS R6, [R6] ;  /* 0x0000000006067984 */ /* 0x000e280000000800 */
[----:B0-----:R1:W-:Y:S06]  /*0fa0*/  STL [R7], R6 ;  /* 0x0000000607007387 */ /* 0x0013ec0000100800 */
[----:B------:R-:W-:Y:S05]  /*0fb0*/  @P0 BRA `(.L_x_15) ;  /* 0xfffffffc00d80947 */ /* 0x000fea000383ffff */
.L_x_8:
[----:B------:R-:W-:Y:S01]  /*0fc0*/  IMAD R3, R5, 0x4, R0 ;  /* 0x0000000405037824 */ /* 0x000fe200078e0200 */
[----:B------:R-:W-:Y:S01]  /*0fd0*/  ISETP.GE.AND P0, PT, R2, 0x2, PT ;  /* 0x000000020200780c */ /* 0x000fe20003f06270 */
[----:B--2---:R-:W-:-:S05]  /*0fe0*/  IMAD.MOV.U32 R4, RZ, RZ, 0x1 ;  /* 0x00000001ff047424 */ /* 0x004fca00078e00ff */
[----:B------:R2:W-:Y:S07]  /*0ff0*/  STL [R3], R4 ;  /* 0x0000000403007387 */ /* 0x0005ee0000100800 */
[----:B------:R-:W-:Y:S05]  /*1000*/  @!P0 BRA `(.L_x_16) ;  /* 0x0000001800b88947 */ /* 0x000fea0003800000 */
[----:B------:R-:W-:Y:S01]  /*1010*/  BSSY.RECONVERGENT B0, `(.L_x_16) ;  /* 0x00001ad000007945 */ /* 0x000fe20003800200 */
[----:B--2---:R-:W-:-:S07]  /*1020*/  VIADD R3, R5, 0x1 ;  /* 0x0000000105037836 */ /* 0x004fce0000000000 */
.L_x_55:
[----:B------:R-:W-:Y:S01]  /*1030*/  ISETP.GE.AND P0, PT, R2, 0x1, PT ;  /* 0x000000010200780c */ /* 0x000fe20003f06270 */
[----:B------:R-:W-:Y:S01]  /*1040*/  BSSY.RECONVERGENT B1, `(.L_x_17) ;  /* 0x000000c000017945 */ /* 0x000fe20003800200 */
[----:B------:R-:W-:-:S11]  /*1050*/  IMAD.MOV.U32 R4, RZ, RZ, RZ ;  /* 0x000000ffff047224 */ /* 0x000fd600078e00ff */
[----:B------:R-:W-:Y:S05]  /*1060*/  @!P0 BRA `(.L_x_18) ;  /* 0x0000000000248947 */ /* 0x000fea0003800000 */
[----:B------:R-:W-:-:S07]  /*1070*/  IMAD.MOV.U32 R4, RZ, RZ, RZ ;  /* 0x000000ffff047224 */ /* 0x000fce00078e00ff */
.L_x_19:
[----:B01----:R-:W-:-:S06]  /*1080*/  IMAD R6, R4, 0x4, R0 ;  /* 0x0000000404067824 */ /* 0x003fcc00078e0200 */
[----:B------:R-:W2:Y:S02]  /*1090*/  LDL R6, [R6] ;  /* 0x0000000006067983 */ /* 0x000ea40000100800 */
[----:B--2---:R-:W-:-:S13]  /*10a0*/  ISETP.NE.AND P0, PT, R6, RZ, PT ;  /* 0x000000ff0600720c */ /* 0x004fda0003f05270 */
[----:B------:R-:W-:Y:S05]  /*10b0*/  @!P0 BRA `(.L_x_18) ;  /* 0x0000000000108947 */ /* 0x000fea0003800000 */
[----:B------:R-:W-:-:S05]  /*10c0*/  VIADD R4, R4, 0x1 ;  /* 0x0000000104047836 */ /* 0x000fca0000000000 */
[----:B------:R-:W-:-:S13]  /*10d0*/  ISETP.GE.AND P0, PT, R4, R2, PT ;  /* 0x000000020400720c */ /* 0x000fda0003f06270 */
[----:B------:R-:W-:Y:S05]  /*10e0*/  @!P0 BRA `(.L_x_19) ;  /* 0xfffffffc00e48947 */ /* 0x000fea000383ffff */
[----:B------:R-:W-:-:S07]  /*10f0*/  IMAD.MOV.U32 R4, RZ, RZ, RZ ;  /* 0x000000ffff047224 */ /* 0x000fce00078e00ff */
.L_x_18:
[----:B------:R-:W-:Y:S05]  /*1100*/  BSYNC.RECONVERGENT B1 ;  /* 0x0000000000017941 */ /* 0x000fea0003800200 */
.L_x_17:
[----:B01----:R-:W-:Y:S01]  /*1110*/  VIADD R7, R4, 0x1 ;  /* 0x0000000104077836 */ /* 0x003fe20000000000 */
[----:B------:R-:W-:Y:S04]  /*1120*/  BSSY.RECONVERGENT B1, `(.L_x_20) ;  /* 0x000010b000017945 */ /* 0x000fe80003800200 */
[----:B------:R-:W-:-:S13]  /*1130*/  ISETP.GE.AND P0, PT, R7, R2, PT ;  /* 0x000000020700720c */ /* 0x000fda0003f06270 */
[----:B------:R-:W-:Y:S05]  /*1140*/  @P0 BRA `(.L_x_21) ;  /* 0x0000001000200947 */ /* 0x000fea0003800000 */
[----:B------:R-:W-:Y:S01]  /*1150*/  VIADDMNMX R9, R4, 0x2, R2, !PT ;  /* 0x0000000204097846 */ /* 0x000fe20007800102 */
[----:B------:R-:W-:Y:S01]  /*1160*/  BSSY.RECONVERGENT B2, `(.L_x_22) ;  /* 0x000007d000027945 */ /* 0x000fe20003800200 */
[----:B------:R-:W-:Y:S02]  /*1170*/  LOP3.LUT R6, RZ, R4, RZ, 0x33, !PT ;  /* 0x00000004ff067212 */ /* 0x000fe400078e33ff */
[----:B------:R-:W-:-:S03]  /*1180*/  IADD3 R8, PT, PT, R9, -0x2, -R4 ;  /* 0xfffffffe09087810 */ /* 0x000fc60007ffe804 */
[----:B------:R-:W-:Y:S01]  /*1190*/  IMAD.IADD R6, R9, 0x1, R6 ;  /* 0x0000000109067824 */ /* 0x000fe200078e0206 */
[----:B------:R-:W-:-:S04]  /*11a0*/  ISETP.GE.U32.AND P0, PT, R8, 0xf, PT ;  /* 0x0000000f0800780c */ /* 0x000fc80003f06070 */
[----:B------:R-:W-:-:S09]  /*11b0*/  LOP3.LUT R18, R6, 0xf, RZ, 0xc0, !PT ;  /* 0x0000000f06127812 */ /* 0x000fd200078ec0ff */
[----:B------:R-:W-:Y:S05]  /*11c0*/  @!P0 BRA `(.L_x_23) ;  /* 0x0000000400d88947 */ /* 0x000fea0003800000 */
[----:B------:R-:W-:Y:S01]  /*11d0*/  LOP3.LUT R8, R6, 0xfffffff0, RZ, 0xc0, !PT ;  /* 0xfffffff006087812 */ /* 0x000fe200078ec0ff */
[----:B------:R-:W-:Y:S01]  /*11e0*/  BSSY.RECONVERGENT B3, `(.L_x_24) ;  /* 0x0000073000037945 */ /* 0x000fe20003800200 */
[----:B------:R-:W-:-:S03]  /*11f0*/  VIADD R7, R4, 0x8 ;  /* 0x0000000804077836 */ /* 0x000fc60000000000 */
[----:B------:R-:W-:-:S07]  /*1200*/  IMAD.MOV R8, RZ, RZ, -R8 ;  /* 0x000000ffff087224 */ /* 0x000fce00078e0a08 */
.L_x_25:
[----:B------:R-:W-:-:S04]  /*1210*/  VIADD R14, R7, 0xfffffff9 ;  /* 0xfffffff9070e7836 */ /* 0x000fc80000000000 */
[----:B------:R-:W-:-:S05]  /*1220*/  IMAD R9, R14, 0x4, R1 ;  /* 0x000000040e097824 */ /* 0x000fca00078e0201 */
[----:B------:R-:W2:Y:S04]  /*1230*/  LDL R11, [R9+0x28] ;  /* 0x00002800090b7983 */ /* 0x000ea80000100800 */
[----:B------:R-:W3:Y:S01]  /*1240*/  LDL R10, [R9+0x2c] ;  /* 0x00002c00090a7983 */ /* 0x000ee20000100800 */
[----:B--2---:R-:W-:-:S13]  /*1250*/  ISETP.NE.AND P0, PT, R11, RZ, PT ;  /* 0x000000ff0b00720c */ /* 0x004fda0003f05270 */
[----:B------:R-:W-:Y:S01]  /*1260*/  @!P0 IMAD R13, R4, 0x4, R1 ;  /* 0x00000004040d8824 */ /* 0x000fe200078e0201 */
[----:B------:R-:W2:Y:S05]  /*1270*/  @!P0 LDL R12, [R9] ;  /* 0x00000000090c8983 */ /* 0x000eaa0000100800 */
[----:B------:R-:W2:Y:S01]  /*1280*/  @!P0 LDL R13, [R13] ;  /* 0x000000000d0d8983 */ /* 0x000ea20000100800 */
[----:B---3--:R-:W-:Y:S02]  /*1290*/  ISETP.NE.AND P2, PT, R10, RZ, PT ;  /* 0x000000ff0a00720c */ /* 0x008fe40003f45270 */
[----:B--2---:R-:W-:Y:S02]  /*12a0*/  @!P0 ISETP.GE.AND P1, PT, R12, R13, PT ;  /* 0x0000000d0c00820c */ /* 0x004fe40003f26270 */
[----:B------:R-:W2:Y:S02]  /*12b0*/  LDL R12, [R9+0x30] ;  /* 0x00003000090c7983 */ /* 0x000ea40000100800 */
[----:B------:R-:W-:-:S07]  /*12c0*/  @!P0 SEL R4, R14, R4, !P1 ;  /* 0x000000040e048207 */ /* 0x000fce0004800000 */
[----:B------:R-:W3:Y:S01]  /*12d0*/  @!P2 LDL R14, [R9+0x4] ;  /* 0x00000400090ea983 */ /* 0x000ee20000100800 */
[----:B------:R-:W-:-:S03]  /*12e0*/  @!P2 IMAD R15, R4, 0x4, R1 ;  /* 0x00000004040fa824 */ /* 0x000fc600078e0201 */
[----:B------:R-:W4:Y:S04]  /*12f0*/  LDL R13, [R9+0x34] ;  /* 0x00003400090d7983 */ /* 0x000f280000100800 */
[----:B------:R-:W3:Y:S01]  /*1300*/  @!P2 LDL R15, [R15] ;  /* 0x000000000f0fa983 */ /* 0x000ee20000100800 */
[----:B--2---:R-:W-:Y:S02]  /*1310*/  ISETP.NE.AND P0, PT, R12, RZ, PT ;  /* 0x000000ff0c00720c */ /* 0x004fe40003f05270 */
[----:B---3--:R-:W-:-:S11]  /*1320*/  ISETP.GE.OR P1, PT, R14, R15, P2 ;  /* 0x0000000f0e00720c */ /* 0x008fd60001726670 */
[----:B------:R-:W2:Y:S02]  /*1330*/  @!P0 LDL R14, [R9+0x8] ;  /* 0x00000800090e8983 */ /* 0x000ea40000100800 */
[----:B------:R-:W-:-:S04]  /*1340*/  @!P1 VIADD R4, R7, 0xfffffffa ;  /* 0xfffffffa07049836 */ /* 0x000fc80000000000 */
[----:B------:R-:W-:-:S05]  /*1350*/  @!P0 IMAD R16, R4, 0x4, R1 ;  /* 0x0000000404108824 */ /* 0x000fca00078e0201 */
[----:B------:R-:W2:Y:S01]  /*1360*/  @!P0 LDL R17, [R16] ;  /* 0x0000000010118983 */ /* 0x000ea20000100800 */
[----:B----4-:R-:W-:-:S13]  /*1370*/  ISETP.NE.AND P1, PT, R13, RZ, PT ;  /* 0x000000ff0d00720c */ /* 0x010fda0003f25270 */
[----:B------:R-:W3:Y:S01]  /*1380*/  @!P1 LDL R15, [R9+0xc] ;  /* 0x00000c00090f9983 */ /* 0x000ee20000100800 */
[----:B--2---:R-:W-:-:S03]  /*1390*/  ISETP.GE.OR P2, PT, R14, R17, P0 ;  /* 0x000000110e00720c */ /* 0x004fc60000746670 */
[----:B------:R-:W2:Y:S10]  /*13a0*/  LDL R14, [R9+0x38] ;  /* 0x00003800090e7983 */ /* 0x000eb40000100800 */
[----:B------:R-:W-:-:S04]  /*13b0*/  @!P2 VIADD R4, R7, 0xfffffffb ;  /* 0xfffffffb0704a836 */ /* 0x000fc80000000000 */
[----:B------:R-:W-:-:S05]  /*13c0*/  @!P1 IMAD R17, R4, 0x4, R1 ;  /* 0x0000000404119824 */ /* 0x000fca00078e0201 */
[----:B------:R-:W3:Y:S04]  /*13d0*/  @!P1 LDL R20, [R17] ;  /* 0x0000000011149983 */ /* 0x000ee80000100800 */
[----:B------:R-:W4:Y:S01]  /*13e0*/  LDL R17, [R9+0x40] ;  /* 0x0000400009117983 */ /* 0x000f220000100800 */
[----:B--2---:R-:W-:-:S13]  /*13f0*/  ISETP.NE.AND P0, PT, R14, RZ, PT ;  /* 0x000000ff0e00720c */ /* 0x004fda0003f05270 */
[----:B------:R-:W2:Y:S01]  /*1400*/  @!P0 LDL R16, [R9+0x10] ;  /* 0x0000100009108983 */ /* 0x000ea20000100800 */
[----:B---3--:R-:W-:-:S03]  /*1410*/  ISETP.GE.OR P2, PT, R15, R20, P1 ;  /* 0x000000140f00720c */ /* 0x008fc60000f46670 */
[----:B------:R-:W3:Y:S10]  /*1420*/  LDL R15, [R9+0x3c] ;  /* 0x00003c00090f7983 */ /* 0x000ef40000100800 */
[----:B------:R-:W-:-:S04]  /*1430*/  @!P2 VIADD R4, R7, 0xfffffffc ;  /* 0xfffffffc0704a836 */ /* 0x000fc80000000000 */
[----:B------:R-:W-:-:S06]  /*1440*/  @!P0 IMAD R19, R4, 0x4, R1 ;  /* 0x0000000404138824 */ /* 0x000fcc00078e0201 */
[----:B------:R-:W2:Y:S01]  /*1450*/  @!P0 LDL R19, [R19] ;  /* 0x0000000013138983 */ /* 0x000ea20000100800 */
[----:B---3--:R-:W-:Y:S02]  /*1460*/  ISETP.NE.AND P1, PT, R15, RZ, PT ;  /* 0x000000ff0f00720c */ /* 0x008fe40003f25270 */
[----:B--2---:R-:W-:-:S11]  /*1470*/  ISETP.GE.OR P2, PT, R16, R19, P0 ;  /* 0x000000131000720c */ /* 0x004fd60000746670 */
[----:B------:R-:W2:Y:S02]  /*1480*/  @!P1 LDL R16, [R9+0x14] ;  /* 0x0000140009109983 */ /* 0x000ea40000100800 */
[----:B------:R-:W-:-:S04]  /*1490*/  @!P2 VIADD R4, R7, 0xfffffffd ;  /* 0xfffffffd0704a836 */ /* 0x000fc80000000000 */
[----:B------:R-:W-:-:S05]  /*14a0*/  @!P1 IMAD R20, R4, 0x4, R1 ;  /* 0x0000000404149824 */ /* 0x000fca00078e0201 */
[----:B------:R-:W2:Y:S01]  /*14b0*/  @!P1 LDL R21, [R20] ;  /* 0x0000000014159983 */ /* 0x000ea20000100800 */
[----:B----4-:R-:W-:-:S03]  /*14c0*/  ISETP.NE.AND P0, PT, R17, RZ, PT ;  /* 0x000000ff1100720c */ /* 0x010fc60003f05270 */
[----:B------:R-:W3:Y:S01]  /*14d0*/  LDL R17, [R9+0x44] ;  /* 0x0000440009117983 */ /* 0x000ee20000100800 */
[----:B--2---:R-:W-:-:S09]  /*14e0*/  ISETP.GE.OR P2, PT, R16, R21, P1 ;  /* 0x000000151000720c */ /* 0x004fd20000f46670 */
[----:B------:R-:W2:Y:S04]  /*14f0*/  @!P0 LDL R16, [R9+0x18] ;  /* 0x0000180009108983 */ /* 0x000ea80000100800 */
[----:B------:R-:W-:-:S04]  /*1500*/  @!P2 VIADD R4, R7, 0xfffffffe ;  /* 0xfffffffe0704a836 */ /* 0x000fc80000000000 */
[----:B------:R-:W-:-:S06]  /*1510*/  @!P0 IMAD R19, R4, 0x4, R1 ;  /* 0x0000000404138824 */ /* 0x000fcc00078e0201 */
[----:B------:R-:W2:Y:S01]  /*1520*/  @!P0 LDL R19, [R19] ;  /* 0x0000000013138983 */ /* 0x000ea20000100800 */
[----:B---3--:R-:W-:-:S03]  /*1530*/  ISETP.NE.AND P1, PT, R17, RZ, PT ;  /* 0x000000ff1100720c */ /* 0x008fc60003f25270 */
[----:B------:R-:W3:Y:S01]  /*1540*/  LDL R17, [R9+0x48] ;  /* 0x0000480009117983 */ /* 0x000ee20000100800 */
[----:B--2---:R-:W-:-:S09]  /*1550*/  ISETP.GE.OR P2, PT, R16, R19, P0 ;  /* 0x000000131000720c */ /* 0x004fd20000746670 */
[----:B------:R-:W2:Y:S04]  /*1560*/  @!P1 LDL R16, [R9+0x1c] ;  /* 0x00001c0009109983 */ /* 0x000ea80000100800 */
[----:B------:R-:W-:-:S04]  /*1570*/  @!P2 VIADD R4, R7, 0xffffffff ;  /* 0xffffffff0704a836 */ /* 0x000fc80000000000 */
[----:B------:R-:W-:-:S05]  /*1580*/  @!P1 IMAD R20, R4, 0x4, R1 ;  /* 0x0000000404149824 */ /* 0x000fca00078e0201 */
[----:B------:R-:W2:Y:S01]  /*1590*/  @!P1 LDL R21, [R20] ;  /* 0x0000000014159983 */ /* 0x000ea20000100800 */
[----:B---3--:R-:W-:-:S03]  /*15a0*/  ISETP.NE.AND P2, PT, R17, RZ, PT ;  /* 0x000000ff1100720c */ /* 0x008fc60003f45270 */
[----:B------:R-:W3:Y:S01]  /*15b0*/  LDL R17, [R9+0x4c] ;  /* 0x00004c0009117983 */ /* 0x000ee20000100800 */
[----:B--2---:R-:W-:-:S09]  /*15c0*/  @!P1 ISETP.GE.AND P0, PT, R16, R21, PT ;  /* 0x000000151000920c */ /* 0x004fd20003f06270 */
[----:B------:R-:W2:Y:S01]  /*15d0*/  @!P2 LDL R16, [R9+0x20] ;  /* 0x000020000910a983 */ /* 0x000ea20000100800 */
[----:B------:R-:W-:-:S05]  /*15e0*/  @!P1 SEL R4, R7, R4, !P0 ;  /* 0x0000000407049207 */ /* 0x000fca0004000000 */
        /* <DEDUP_REMOVED lines=9> */
[----:B---3--:R-:W-:Y:S02]  /*1680*/  ISETP.NE.AND P1, PT, R17, RZ, PT ;  /* 0x000000ff1100720c */ /* 0x008fe40003f25270 */
[----:B--2---:R-:W-:Y:S02]  /*1690*/  ISETP.GE.OR P2, PT, R16, R21, P0 ;  /* 0x000000151000720c */ /* 0x004fe40000746670 */
[----:B------:R-:W2:Y:S11]  /*16a0*/  LDL R16, [R9+0x54] ;  /* 0x0000540009107983 */ /* 0x000eb60000100800 */
[----:B------:R-:W-:-:S04]  /*16b0*/  @!P2 VIADD R4, R7, 0x2 ;  /* 0x000000020704a836 */ /* 0x000fc80000000000 */
[----:B------:R-:W-:-:S05]  /*16c0*/  @!P1 IMAD R17, R4, 0x4, R1 ;  /* 0x0000000404119824 */ /* 0x000fca00078e0201 */
[----:B------:R-:W3:Y:S01]  /*16d0*/  @!P1 LDL R22, [R17] ;  /* 0x0000000011169983 */ /* 0x000ee20000100800 */
[----:B--2---:R-:W-:Y:S02]  /*16e0*/  ISETP.NE.AND P0, PT, R16, RZ, PT ;  /* 0x000000ff1000720c */ /* 0x004fe40003f05270 */
[----:B---3--:R-:W-:Y:S02]  /*16f0*/  ISETP.GE.OR P2, PT, R11, R22, P1 ;  /* 0x000000160b00720c */ /* 0x008fe40000f46670 */
        /* <DEDUP_REMOVED lines=8> */
[----:B------:R-:W-:-:S06]  /*1780*/  @!P1 IMAD R11, R4, 0x4, R1 ;  /* 0x00000004040b9824 */ /* 0x000fcc00078e0201 */
[----:B------:R-:W3:Y:S01]  /*1790*/  @!P1 LDL R11, [R11] ;  /* 0x000000000b0b9983 */ /* 0x000ee20000100800 */
[----:B--2---:R-:W-:-:S03]  /*17a0*/  ISETP.NE.AND P0, PT, R10, RZ, PT ;  /* 0x000000ff0a00720c */ /* 0x004fc60003f05270 */
[----:B------:R-:W2:Y:S01]  /*17b0*/  LDL R10, [R9+0x60] ;  /* 0x00006000090a7983 */ /* 0x000ea20000100800 */
[----:B---3--:R-:W-:-:S13]  /*17c0*/  ISETP.GE.OR P2, PT, R12, R11, P1 ;  /* 0x0000000b0c00720c */ /* 0x008fda0000f46670 */
        /* <DEDUP_REMOVED lines=9> */
[----:B--2---:R-:W-:Y:S02]  /*1860*/  ISETP.NE.AND P0, PT, R10, RZ, PT ;  /* 0x000000ff0a00720c */ /* 0x004fe40003f05270 */
[----:B---3--:R-:W-:-:S13]  /*1870*/  ISETP.GE.OR P2, PT, R14, R11, P1 ;  /* 0x0000000b0e00720c */ /* 0x008fda0000f46670 */
[----:B------:R-:W-:-:S04]  /*1880*/  @!P2 VIADD R4, R7, 0x7 ;  /* 0x000000070704a836 */ /* 0x000fc80000000000 */
[----:B------:R-:W-:-:S06]  /*1890*/  @!P0 IMAD R10, R4, 0x4, R1 ;  /* 0x00000004040a8824 */ /* 0x000fcc00078e0201 */
[----:B------:R-:W2:Y:S01]  /*18a0*/  @!P0 LDL R10, [R10] ;  /* 0x000000000a0a8983 */ /* 0x000ea20000100800 */
[----:B------:R-:W-:-:S05]  /*18b0*/  VIADD R8, R8, 0x10 ;  /* 0x0000001008087836 */ /* 0x000fca0000000000 */
[----:B------:R-:W-:Y:S02]  /*18c0*/  ISETP.NE.AND P1, PT, R8, RZ, PT ;  /* 0x000000ff0800720c */ /* 0x000fe40003f25270 */
[----:B--2---:R-:W-:-:S13]  /*18d0*/  ISETP.GE.OR P2, PT, R15, R10, P0 ;  /* 0x0000000a0f00720c */ /* 0x004fda0000746670 */
[C---:B------:R-:W-:Y:S02]  /*18e0*/  @!P2 VIADD R4, R7.reuse, 0x8 ;  /* 0x000000080704a836 */ /* 0x040fe40000000000 */
[----:B------:R-:W-:Y:S01]  /*18f0*/  VIADD R7, R7, 0x10 ;  /* 0x0000001007077836 */ /* 0x000fe20000000000 */
[----:B------:R-:W-:Y:S06]  /*1900*/  @P1 BRA `(.L_x_25) ;  /* 0xfffffff800401947 */ /* 0x000fec000383ffff */
[----:B------:R-:W-:Y:S05]  /*1910*/  BSYNC.RECONVERGENT B3 ;  /* 0x0000000000037941 */ /* 0x000fea0003800200 */
.L_x_24:
[----:B------:R-:W-:-:S07]  /*1920*/  VIADD R7, R7, 0xfffffff9 ;  /* 0xfffffff907077836 */ /* 0x000fce0000000000 */
.L_x_23:
[----:B------:R-:W-:Y:S05]  /*1930*/  BSYNC.RECONVERGENT B2 ;  /* 0x0000000000027941 */ /* 0x000fea0003800200 */
.L_x_22:
[----:B------:R-:W-:-:S13]  /*1940*/  ISETP.NE.AND P0, PT, R18, RZ, PT ;  /* 0x000000ff1200720c */ /* 0x000fda0003f05270 */
[----:B------:R-:W-:Y:S05]  /*1950*/  @!P0 BRA `(.L_x_21) ;  /* 0x00000008001c8947 */ /* 0x000fea0003800000 */
[----:B------:R-:W-:Y:S01]  /*1960*/  ISETP.GE.U32.AND P1, PT, R18, 0x8, PT ;  /* 0x000000081200780c */ /* 0x000fe20003f26070 */
[----:B------:R-:W-:Y:S01]  /*1970*/  BSSY.RECONVERGENT B2, `(.L_x_26) ;  /* 0x000003e000027945 */ /* 0x000fe20003800200 */
[----:B------:R-:W-:-:S04]  /*1980*/  LOP3.LUT R13, R6, 0x7, RZ, 0xc0, !PT ;  /* 0x00000007060d7812 */ /* 0x000fc800078ec0ff */
[----:B------:R-:W-:-:S07]  /*1990*/  ISETP.NE.AND P0, PT, R13, RZ, PT ;  /* 0x000000ff0d00720c */ /* 0x000fce0003f05270 */
[----:B------:R-:W-:Y:S06]  /*19a0*/  @!P1 BRA `(.L_x_27) ;  /* 0x0000000000e89947 */ /* 0x000fec0003800000 */
[----:B------:R-:W-:-:S05]  /*19b0*/  IMAD R8, R7, 0x4, R1 ;  /* 0x0000000407087824 */ /* 0x000fca00078e0201 */
[----:B------:R-:W2:Y:S04]  /*19c0*/  LDL R9, [R8+0x28] ;  /* 0x0000280008097983 */ /* 0x000ea80000100800 */
[----:B------:R-:W3:Y:S01]  /*19d0*/  LDL R10, [R8+0x2c] ;  /* 0x00002c00080a7983 */ /* 0x000ee20000100800 */
[----:B--2---:R-:W-:-:S13]  /*19e0*/  ISETP.NE.AND P2, PT, R9, RZ, PT ;  /* 0x000000ff0900720c */ /* 0x004fda0003f45270 */
[----:B------:R-:W-:Y:S01]  /*19f0*/  @!P2 IMAD R11, R4, 0x4, R1 ;  /* 0x00000004040ba824 */ /* 0x000fe200078e0201 */
[----:B------:R-:W2:Y:S04]  /*1a00*/  @!P2 LDL R9, [R8] ;  /* 0x000000000809a983 */ /* 0x000ea80000100800 */
        /* <DEDUP_REMOVED lines=44> */
[----:B--2---:R-:W-:-:S11]  /*1cd0*/  ISETP.GE.OR P3, PT, R9, R14, P2 ;  /* 0x0000000e0900720c */ /* 0x004fd60001766670 */
[----:B------:R-:W2:Y:S02]  /*1ce0*/  @!P1 LDL R9, [R8+0x1c] ;  /* 0x00001c0008099983 */ /* 0x000ea40000100800 */
[----:B------:R-:W-:-:S04]  /*1cf0*/  @!P3 VIADD R4, R7, 0x6 ;  /* 0x000000060704b836 */ /* 0x000fc80000000000 */
[----:B------:R-:W-:-:S06]  /*1d00*/  @!P1 IMAD R10, R4, 0x4, R1 ;  /* 0x00000004040a9824 */ /* 0x000fcc00078e0201 */
[----:B------:R-:W2:Y:S02]  /*1d10*/  @!P1 LDL R10, [R10] ;  /* 0x000000000a0a9983 */ /* 0x000ea40000100800 */
[----:B--2---:R-:W-:-:S13]  /*1d20*/  ISETP.GE.OR P2, PT, R9, R10, P1 ;  /* 0x0000000a0900720c */ /* 0x004fda0000f46670 */
[C---:B------:R-:W-:Y:S02]  /*1d30*/  @!P2 VIADD R4, R7.reuse, 0x7 ;  /* 0x000000070704a836 */ /* 0x040fe40000000000 */
[----:B------:R-:W-:-:S07]  /*1d40*/  VIADD R7, R7, 0x8 ;  /* 0x0000000807077836 */ /* 0x000fce0000000000 */
.L_x_27:
[----:B------:R-:W-:Y:S05]  /*1d50*/  BSYNC.RECONVERGENT B2 ;  /* 0x0000000000027941 */ /* 0x000fea0003800200 */
.L_x_26:
        /* <DEDUP_REMOVED lines=11> */
[----:B------:R-:W2:Y:S05]  /*1e10*/  @!P2 LDL R8, [R10] ;  /* 0x000000000a08a983 */ /* 0x000eaa0000100800 */
[----:B------:R-:W2:Y:S01]  /*1e20*/  @!P2 LDL R11, [R11] ;  /* 0x000000000b0ba983 */ /* 0x000ea20000100800 */
[----:B---3--:R-:W-:-:S03]  /*1e30*/  ISETP.NE.AND P1, PT, R9, RZ, PT ;  /* 0x000000ff0900720c */ /* 0x008fc60003f25270 */
[----:B------:R-:W3:Y:S01]  /*1e40*/  LDL R9, [R10+0x30] ;  /* 0x000030000a097983 */ /* 0x000ee20000100800 */
[----:B--2---:R-:W-:-:S09]  /*1e50*/  @!P2 ISETP.GE.AND P3, PT, R8, R11, PT ;  /* 0x0000000b0800a20c */ /* 0x004fd20003f66270 */
[----:B------:R-:W2:Y:S01]  /*1e60*/  @!P1 LDL R8, [R10+0x4] ;  /* 0x000004000a089983 */ /* 0x000ea20000100800 */
[----:B------:R-:W-:-:S05]  /*1e70*/  @!P2 SEL R4, R7, R4, !P3 ;  /* 0x000000040704a207 */ /* 0x000fca0005800000 */
        /* <DEDUP_REMOVED lines=18> */
.L_x_29:
[----:B------:R-:W-:Y:S05]  /*1fa0*/  BSYNC.RECONVERGENT B2 ;  /* 0x0000000000027941 */ /* 0x000fea0003800200 */
.L_x_28:
[----:B------:R-:W-:Y:S05]  /*1fb0*/  @!P0 BRA `(.L_x_21) ;  /* 0x0000000000848947 */ /* 0x000fea0003800000 */
[----:B------:R-:W-:-:S05]  /*1fc0*/  IMAD R9, R7, 0x4, R1 ;  /* 0x0000000407097824 */ /* 0x000fca00078e0201 */
[----:B------:R-:W2:Y:S01]  /*1fd0*/  LDL R8, [R9+0x28] ;  /* 0x0000280009087983 */ /* 0x000ea20000100800 */
[----:B------:R-:W-:Y:S01]  /*1fe0*/  BSSY.RECONVERGENT B2, `(.L_x_30) ;  /* 0x0000009000027945 */ /* 0x000fe20003800200 */
[----:B------:R-:W-:Y:S02]  /*1ff0*/  ISETP.NE.AND P1, PT, R6, 0x1, PT ;  /* 0x000000010600780c */ /* 0x000fe40003f25270 */
[----:B--2---:R-:W-:-:S13]  /*2000*/  ISETP.NE.AND P0, PT, R8, RZ, PT ;  /* 0x000000ff0800720c */ /* 0x004fda0003f05270 */
[----:B------:R-:W-:Y:S05]  /*2010*/  @P0 BRA `(.L_x_31) ;  /* 0x0000000000140947 */ /* 0x000fea0003800000 */
[----:B------:R-:W-:Y:S01]  /*2020*/  IMAD R10, R4, 0x4, R1 ;  /* 0x00000004040a7824 */ /* 0x000fe200078e0201 */
[----:B------:R-:W2:Y:S04]  /*2030*/  LDL R8, [R9] ;  /* 0x0000000009087983 */ /* 0x000ea80000100800 */
[----:B------:R-:W2:Y:S02]  /*2040*/  LDL R11, [R10] ;  /* 0x000000000a0b7983 */ /* 0x000ea40000100800 */
[----:B--2---:R-:W-:-:S04]  /*2050*/  ISETP.GE.AND P0, PT, R8, R11, PT ;  /* 0x0000000b0800720c */ /* 0x004fc80003f06270 */
[----:B------:R-:W-:-:S09]  /*2060*/  SEL R4, R7, R4, !P0 ;  /* 0x0000000407047207 */ /* 0x000fd20004000000 */
.L_x_31:
[----:B------:R-:W-:Y:S05]  /*2070*/  BSYNC.RECONVERGENT B2 ;  /* 0x0000000000027941 */ /* 0x000fea0003800200 */
.L_x_30:
[----:B------:R-:W-:Y:S05]  /*2080*/  @!P1 BRA `(.L_x_21) ;  /* 0x0000000000509947 */ /* 0x000fea0003800000 */
[----:B------:R-:W2:Y:S01]  /*2090*/  LDL R8, [R9+0x2c] ;  /* 0x00002c0009087983 */ /* 0x000ea20000100800 */
[----:B------:R-:W-:Y:S01]  /*20a0*/  BSSY.RECONVERGENT B2, `(.L_x_32) ;  /* 0x0000009000027945 */ /* 0x000fe20003800200 */
[----:B------:R-:W-:Y:S02]  /*20b0*/  ISETP.NE.AND P1, PT, R6, 0x2, PT ;  /* 0x000000020600780c */ /* 0x000fe40003f25270 */
[----:B--2---:R-:W-:-:S13]  /*20c0*/  ISETP.NE.AND P0, PT, R8, RZ, PT ;  /* 0x000000ff0800720c */ /* 0x004fda0003f05270 */
[----:B------:R-:W-:Y:S05]  /*20d0*/  @P0 BRA `(.L_x_33) ;  /* 0x0000000000140947 */ /* 0x000fea0003800000 */
[----:B------:R-:W-:Y:S01]  /*20e0*/  IMAD R8, R4, 0x4, R1 ;  /* 0x0000000404087824 */ /* 0x000fe200078e0201 */
[----:B------:R-:W2:Y:S04]  /*20f0*/  LDL R6, [R9+0x4] ;  /* 0x0000040009067983 */ /* 0x000ea80000100800 */
[----:B------:R-:W2:Y:S02]  /*2100*/  LDL R11, [R8] ;  /* 0x00000000080b7983 */ /* 0x000ea40000100800 */
[----:B--2---:R-:W-:-:S13]  /*2110*/  ISETP.GE.AND P0, PT, R6, R11, PT ;  /* 0x0000000b0600720c */ /* 0x004fda0003f06270 */
[----:B------:R-:W-:-:S07]  /*2120*/  @!P0 VIADD R4, R7, 0x1 ;  /* 0x0000000107048836 */ /* 0x000fce0000000000 */
.L_x_33:
[----:B------:R-:W-:Y:S05]  /*2130*/  BSYNC.RECONVERGENT B2 ;  /* 0x0000000000027941 */ /* 0x000fea0003800200 */
.L_x_32:
[----:B------:R-:W-:Y:S05]  /*2140*/  @!P1 BRA `(.L_x_21) ;  /* 0x0000000000209947 */ /* 0x000fea0003800000 */
[----:B------:R-:W2:Y:S02]  /*2150*/  LDL R6, [R9+0x30] ;  /* 0x0000300009067983 */ /* 0x000ea40000100800 */
[----:B--2---:R-:W-:-:S13]  /*2160*/  ISETP.NE.AND P0, PT, R6, RZ, PT ;  /* 0x000000ff0600720c */ /* 0x004fda0003f05270 */
[----:B------:R-:W-:Y:S05]  /*2170*/  @P0 BRA `(.L_x_21) ;  /* 0x0000000000140947 */ /* 0x000fea0003800000 */
[----:B------:R-:W-:Y:S01]  /*2180*/  IMAD R8, R4, 0x4, R1 ;  /* 0x0000000404087824 */ /* 0x000fe200078e0201 */
[----:B------:R-:W2:Y:S04]  /*2190*/  LDL R6, [R9+0x8] ;  /* 0x0000080009067983 */ /* 0x000ea80000100800 */
[----:B------:R-:W2:Y:S02]  /*21a0*/  LDL R11, [R8] ;  /* 0x00000000080b7983 */ /* 0x000ea40000100800 */
[----:B--2---:R-:W-:-:S13]  /*21b0*/  ISETP.GE.AND P0, PT, R6, R11, PT ;  /* 0x0000000b0600720c */ /* 0x004fda0003f06270 */
[----:B------:R-:W-:-:S07]  /*21c0*/  @!P0 VIADD R4, R7, 0x2 ;  /* 0x0000000207048836 */ /* 0x000fce0000000000 */
.L_x_21:
[----:B------:R-:W-:Y:S05]  /*21d0*/  BSYNC.RECONVERGENT B1 ;  /* 0x0000000000017941 */ /* 0x000fea0003800200 */
.L_x_20:
[----:B------:R-:W-:Y:S01]  /*21e0*/  IMAD R6, R4, 0x4, R1 ;  /* 0x0000000404067824 */ /* 0x000fe200078e0201 */
[----:B------:R-:W-:Y:S01]  /*21f0*/  ISETP.GE.AND P0, PT, R2, 0x1, PT ;  /* 0x000000010200780c */ /* 0x000fe20003f06270 */
[----:B------:R-:W-:Y:S01]  /*2200*/  IMAD.MOV.U32 R7, RZ, RZ, 0x1 ;  /* 0x00000001ff077424 */ /* 0x000fe200078e00ff */
[----:B------:R-:W-:Y:S04]  /*2210*/  BSSY.RECONVERGENT B2, `(.L_x_34) ;  /* 0x0000073000027945 */ /* 0x000fe80003800200 */
[----:B------:R0:W-:Y:S07]  /*2220*/  STL [R6+0x28], R7 ;  /* 0x0000280706007387 */ /* 0x0001ee0000100800 */
[----:B------:R-:W-:Y:S05]  /*2230*/  @!P0 BRA `(.L_x_35) ;  /* 0x0000000400c08947 */ /* 0x000fea0003800000 */
[C---:B------:R-:W-:Y:S01]  /*2240*/  ISETP.GE.U32.AND P0, PT, R2.reuse, 0x4, PT ;  /* 0x000000040200780c */ /* 0x040fe20003f06070 */
[----:B------:R-:W-:Y:S01]  /*2250*/  BSSY.RECONVERGENT B1, `(.L_x_36) ;  /* 0x0000040000017945 */ /* 0x000fe20003800200 */
[----:B------:R-:W-:Y:S01]  /*2260*/  LOP3.LUT R16, R2, 0x3, RZ, 0xc0, !PT ;  /* 0x0000000302107812 */ /* 0x000fe200078ec0ff */
[----:B0-----:R-:W-:-:S10]  /*2270*/  IMAD.MOV.U32 R7, RZ, RZ, RZ ;  /* 0x000000ffff077224 */ /* 0x001fd400078e00ff */
[----:B------:R-:W-:Y:S05]  /*2280*/  @!P0 BRA `(.L_x_37) ;  /* 0x0000000000f08947 */ /* 0x000fea0003800000 */
[----:B------:R-:W0:Y:S01]  /*2290*/  S2R R8, SR_CgaCtaId ;  /* 0x0000000000087919 */ /* 0x000e220000008800 */
[----:B------:R-:W-:Y:S01]  /*22a0*/  MOV R9, 0x400 ;  /* 0x0000040000097802 */ /* 0x000fe20000000f00 */
[C---:B------:R-:W-:Y:S01]  /*22b0*/  IMAD R11, R2.reuse, R4, RZ ;  /* 0x00000004020b7224 */ /* 0x040fe200078e02ff */
[----:B------:R-:W-:Y:S01]  /*22c0*/  LOP3.LUT R7, R2, 0x7ffffffc, RZ, 0xc0, !PT ;  /* 0x7ffffffc02077812 */ /* 0x000fe200078ec0ff */
[----:B------:R-:W-:Y:S01]  /*22d0*/  IMAD.MOV.U32 R10, RZ, RZ, RZ ;  /* 0x000000ffff0a7224 */ /* 0x000fe200078e00ff */
[----:B0-----:R-:W-:-:S07]  /*22e0*/  LEA R9, R8, R9, 0x18 ;  /* 0x0000000908097211 */ /* 0x001fce00078ec0ff */
.L_x_46:
[----:B0123--:R-:W-:-:S05]  /*22f0*/  IMAD R8, R10, 0x4, R1 ;  /* 0x000000040a087824 */ /* 0x00ffca00078e0201 */
[----:B------:R-:W2:Y:S04]  /*2300*/  LDL R12, [R8+0x28] ;  /* 0x00002800080c7983 */ /* 0x000ea80000100800 */
[----:B------:R-:W3:Y:S04]  /*2310*/  LDL R14, [R8+0x30] ;  /* 0x00003000080e7983 */ /* 0x000ee80000100800 */
[----:B------:R-:W4:Y:S04]  /*2320*/  LDL R13, [R8+0x2c] ;  /* 0x00002c00080d7983 */ /* 0x000f280000100800 */
[----:B------:R-:W5:Y:S01]  /*2330*/  LDL R15, [R8+0x34] ;  /* 0x00003400080f7983 */ /* 0x000f620000100800 */
[----:B------:R-:W-:Y:S01]  /*2340*/  BSSY.RECONVERGENT B3, `(.L_x_38) ;  /* 0x0000011000037945 */ /* 0x000fe20003800200 */
[----:B--2---:R-:W-:Y:S01]  /*2350*/  ISETP.NE.AND P4, PT, R12, RZ, PT ;  /* 0x000000ff0c00720c */ /* 0x004fe20003f85270 */
[----:B------:R-:W-:-:S02]  /*2360*/  IMAD.IADD R12, R11, 0x1, R10 ;  /* 0x000000010b0c7824 */ /* 0x000fc400078e020a */
[----:B------:R-:W-:Y:S01]  /*2370*/  VIADD R10, R10, 0x4 ;  /* 0x000000040a0a7836 */ /* 0x000fe20000000000 */
[----:B---3--:R-:W-:Y:S01]  /*2380*/  ISETP.NE.AND P1, PT, R14, RZ, PT ;  /* 0x000000ff0e00720c */ /* 0x008fe20003f25270 */
[----:B------:R-:W-:Y:S01]  /*2390*/  IMAD R14, R12, 0x4, R9 ;  /* 0x000000040c0e7824 */ /* 0x000fe200078e0209 */
[----:B----4-:R-:W-:Y:S02]  /*23a0*/  ISETP.NE.AND P0, PT, R13, RZ, PT ;  /* 0x000000ff0d00720c */ /* 0x010fe40003f05270 */
[----:B------:R-:W-:Y:S02]  /*23b0*/  ISETP.NE.AND P3, PT, R10, R7, PT ;  /* 0x000000070a00720c */ /* 0x000fe40003f65270 */
[----:B-----5:R-:W-:-:S03]  /*23c0*/  ISETP.NE.AND P2, PT, R15, RZ, PT ;  /* 0x000000ff0f00720c */ /* 0x020fc60003f45270 */
[----:B------:R-:W-:Y:S10]  /*23d0*/  @P4 BRA `(.L_x_39) ;  /* 0x00000000001c4947 */ /* 0x000ff40003800000 */
[----:B------:R-:W0:Y:S02]  /*23e0*/  LDS R15, [R14] ;  /* 0x000000000e0f7984 */ /* 0x000e240000000800 */
[----:B0-----:R-:W-:-:S13]  /*23f0*/  ISETP.NE.AND P4, PT, R15, 0x3e7, PT ;  /* 0x000003e70f00780c */ /* 0x001fda0003f85270 */
[----:B------:R-:W-:Y:S05]  /*2400*/  @!P4 BRA `(.L_x_39) ;  /* 0x000000000010c947 */ /* 0x000fea0003800000 */
[----:B------:R-:W2:Y:S04]  /*2410*/  LDL R12, [R8] ;  /* 0x00000000080c7983 */ /* 0x000ea80000100800 */
[----:B------:R-:W2:Y:S02]  /*2420*/  LDL R13, [R6] ;  /* 0x00000000060d7983 */ /* 0x000ea40000100800 */
[----:B--2---:R-:W-:-:S05]  /*2430*/  VIADDMNMX R13, R15, R13, R12, PT ;  /* 0x0000000d0f0d7246 */ /* 0x004fca000380010c */
[----:B------:R0:W-:Y:S02]  /*2440*/  STL [R8], R13 ;  /* 0x0000000d08007387 */ /* 0x0001e40000100800 */
.L_x_39:
[----:B------:R-:W-:Y:S05]  /*2450*/  BSYNC.RECONVERGENT B3 ;  /* 0x0000000000037941 */ /* 0x000fea0003800200 */
.L_x_38:
[----:B------:R-:W-:Y:S04]  /*2460*/  BSSY.RECONVERGENT B3, `(.L_x_40) ;  /* 0x0000009000037945 */ /* 0x000fe80003800200 */
[----:B------:R-:W-:Y:S05]  /*2470*/  @P0 BRA `(.L_x_41) ;  /* 0x00000000001c0947 */ /* 0x000fea0003800000 */
[----:B0-----:R-:W0:Y:S02]  /*2480*/  LDS R13, [R14+0x4] ;  /* 0x000004000e0d7984 */ /* 0x001e240000000800 */
[----:B0-----:R-:W-:-:S13]  /*2490*/  ISETP.NE.AND P0, PT, R13, 0x3e7, PT ;  /* 0x000003e70d00780c */ /* 0x001fda0003f05270 */
[----:B------:R-:W-:Y:S05]  /*24a0*/  @!P0 BRA `(.L_x_41) ;  /* 0x0000000000108947 */ /* 0x000fea0003800000 */
[----:B------:R-:W2:Y:S04]  /*24b0*/  LDL R15, [R8+0x4] ;  /* 0x00000400080f7983 */ /* 0x000ea80000100800 */
[----:B------:R-:W2:Y:S02]  /*24c0*/  LDL R12, [R6] ;  /* 0x00000000060c7983 */ /* 0x000ea40000100800 */
[----:B--2---:R-:W-:-:S05]  /*24d0*/  VIADDMNMX R13, R13, R12, R15, PT ;  /* 0x0000000c0d0d7246 */ /* 0x004fca000380010f */
[----:B------:R1:W-:Y:S02]  /*24e0*/  STL [R8+0x4], R13 ;  /* 0x0000040d08007387 */ /* 0x0003e40000100800 */
.L_x_41:
[----:B------:R-:W-:Y:S05]  /*24f0*/  BSYNC.RECONVERGENT B3 ;  /* 0x0000000000037941 */ /* 0x000fea0003800200 */
.L_x_40:
[----:B------:R-:W-:Y:S04]  /*2500*/  BSSY.RECONVERGENT B3, `(.L_x_42) ;  /* 0x0000009000037945 */ /* 0x000fe80003800200 */
[----:B------:R-:W-:Y:S05]  /*2510*/  @P1 BRA `(.L_x_43) ;  /* 0x00000000001c1947 */ /* 0x000fea0003800000 */
[----:B------:R-:W2:Y:S02]  /*2520*/  LDS R15, [R14+0x8] ;  /* 0x000008000e0f7984 */ /* 0x000ea40000000800 */
[----:B--2---:R-:W-:-:S13]  /*2530*/  ISETP.NE.AND P0, PT, R15, 0x3e7, PT ;  /* 0x000003e70f00780c */ /* 0x004fda0003f05270 */
[----:B------:R-:W-:Y:S05]  /*2540*/  @!P0 BRA `(.L_x_43) ;  /* 0x0000000000108947 */ /* 0x000fea0003800000 */
[----:B------:R-:W2:Y:S04]  /*2550*/  LDL R12, [R8+0x8] ;  /* 0x00000800080c7983 */ /* 0x000ea80000100800 */
[----:B01----:R-:W2:Y:S02]  /*2560*/  LDL R13, [R6] ;  /* 0x00000000060d7983 */ /* 0x003ea40000100800 */
[----:B--2---:R-:W-:-:S05]  /*2570*/  VIADDMNMX R13, R15, R13, R12, PT ;  /* 0x0000000d0f0d7246 */ /* 0x004fca000380010c */
[----:B------:R2:W-:Y:S02]  /*2580*/  STL [R8+0x8], R13 ;  /* 0x0000080d08007387 */ /* 0x0005e40000100800 */
.L_x_43:
[----:B------:R-:W-:Y:S05]  /*2590*/  BSYNC.RECONVERGENT B3 ;  /* 0x0000000000037941 */ /* 0x000fea0003800200 */
.L_x_42:
[----:B------:R-:W-:Y:S04]  /*25a0*/  BSSY.RECONVERGENT B3, `(.L_x_44) ;  /* 0x0000009000037945 */ /* 0x000fe80003800200 */
[----:B------:R-:W-:Y:S05]  /*25b0*/  @P2 BRA `(.L_x_45) ;  /* 0x00000000001c2947 */ /* 0x000fea0003800000 */
[----:B012---:R-:W0:Y:S02]  /*25c0*/  LDS R13, [R14+0xc] ;  /* 0x00000c000e0d7984 */ /* 0x007e240000000800 */
[----:B0-----:R-:W-:-:S13]  /*25d0*/  ISETP.NE.AND P0, PT, R13, 0x3e7, PT ;  /* 0x000003e70d00780c */ /* 0x001fda0003f05270 */
[----:B------:R-:W-:Y:S05]  /*25e0*/  @!P0 BRA `(.L_x_45) ;  /* 0x0000000000108947 */ /* 0x000fea0003800000 */
[----:B------:R-:W2:Y:S04]  /*25f0*/  LDL R14, [R8+0xc] ;  /* 0x00000c00080e7983 */ /* 0x000ea80000100800 */
[----:B------:R-:W2:Y:S02]  /*2600*/  LDL R12, [R6] ;  /* 0x00000000060c7983 */ /* 0x000ea40000100800 */
[----:B--2---:R-:W-:-:S05]  /*2610*/  VIADDMNMX R13, R13, R12, R14, PT ;  /* 0x0000000c0d0d7246 */ /* 0x004fca000380010e */
[----:B------:R3:W-:Y:S02]  /*2620*/  STL [R8+0xc], R13 ;  /* 0x00000c0d08007387 */ /* 0x0007e40000100800 */
.L_x_45:
[----:B------:R-:W-:Y:S05]  /*2630*/  BSYNC.RECONVERGENT B3 ;  /* 0x0000000000037941 */ /* 0x000fea0003800200 */
.L_x_44:
[----:B------:R-:W-:Y:S05]  /*2640*/  @P3 BRA `(.L_x_46) ;  /* 0xfffffffc00283947 */ /* 0x000fea000383ffff */
.L_x_37:
[----:B------:R-:W-:Y:S05]  /*2650*/  BSYNC.RECONVERGENT B1 ;  /* 0x0000000000017941 */ /* 0x000fea0003800200 */
.L_x_36:
[----:B------:R-:W-:-:S13]  /*2660*/  ISETP.NE.AND P0, PT, R16, RZ, PT ;  /* 0x000000ff1000720c */ /* 0x000fda0003f05270 */
[----:B------:R-:W-:Y:S05]  /*2670*/  @!P0 BRA `(.L_x_35) ;  /* 0x0000000000b08947 */ /* 0x000fea0003800000 */
[----:B------:R-:W-:-:S05]  /*2680*/  IMAD R9, R7, 0x4, R1 ;  /* 0x0000000407097824 */ /* 0x000fca00078e0201 */
[----:B0123--:R-:W2:Y:S01]  /*2690*/  LDL R8, [R9+0x28] ;  /* 0x0000280009087983 */ /* 0x00fea20000100800 */
[----:B------:R-:W0:Y:S01]  /*26a0*/  S2UR UR5, SR_CgaCtaId ;  /* 0x00000000000579c3 */ /* 0x000e220000008800 */
[----:B------:R-:W-:Y:S01]  /*26b0*/  UMOV UR4, 0x400 ;  /* 0x0000040000047882 */ /* 0x000fe20000000000 */
[----:B------:R-:W-:Y:S01]  /*26c0*/  IMAD R4, R2, R4, R7 ;  /* 0x0000000402047224 */ /* 0x000fe200078e0207 */
[----:B------:R-:W-:Y:S01]  /*26d0*/  BSSY.RECONVERGENT B1, `(.L_x_47) ;  /* 0x000000d000017945 */ /* 0x000fe20003800200 */
[----:B------:R-:W-:Y:S01]  /*26e0*/  ISETP.NE.AND P1, PT, R16, 0x1, PT ;  /* 0x000000011000780c */ /* 0x000fe20003f25270 */
[----:B0-----:R-:W-:Y:S01]  /*26f0*/  ULEA UR4, UR5, UR4, 0x18 ;  /* 0x0000000405047291 */ /* 0x001fe2000f8ec0ff */
[----:B--2---:R-:W-:-:S05]  /*2700*/  ISETP.NE.AND P0, PT, R8, RZ, PT ;  /* 0x000000ff0800720c */ /* 0x004fca0003f05270 */
[----:B------:R-:W-:-:S08]  /*2710*/  LEA R8, R4, UR4, 0x2 ;  /* 0x0000000404087c11 */ /* 0x000fd0000f8e10ff */
[----:B------:R-:W-:Y:S05]  /*2720*/  @P0 BRA `(.L_x_48) ;  /* 0x00000000001c0947 */ /* 0x000fea0003800000 */
[----:B------:R-:W0:Y:S02]  /*2730*/  LDS R10, [R8] ;  /* 0x00000000080a7984 */ /* 0x000e240000000800 */
[----:B0-----:R-:W-:-:S13]  /*2740*/  ISETP.NE.AND P0, PT, R10, 0x3e7, PT ;  /* 0x000003e70a00780c */ /* 0x001fda0003f05270 */
[----:B------:R-:W-:Y:S05]  /*2750*/  @!P0 BRA `(.L_x_48) ;  /* 0x0000000000108947 */ /* 0x000fea0003800000 */
[----:B------:R-:W2:Y:S04]  /*2760*/  LDL R4, [R9] ;  /* 0x0000000009047983 */ /* 0x000ea80000100800 */
[----:B------:R-:W2:Y:S02]  /*2770*/  LDL R7, [R6] ;  /* 0x0000000006077983 */ /* 0x000ea40000100800 */
[----:B--2---:R-:W-:-:S05]  /*2780*/  VIADDMNMX R4, R10, R7, R4, PT ;  /* 0x000000070a047246 */ /* 0x004fca0003800104 */
[----:B------:R0:W-:Y:S02]  /*2790*/  STL [R9], R4 ;  /* 0x0000000409007387 */ /* 0x0001e40000100800 */
.L_x_48:
[----:B------:R-:W-:Y:S05]  /*27a0*/  BSYNC.RECONVERGENT B1 ;  /* 0x0000000000017941 */ /* 0x000fea0003800200 */
.L_x_47:
[----:B------:R-:W-:Y:S05]  /*27b0*/  @!P1 BRA `(.L_x_35) ;  /* 0x0000000000609947 */ /* 0x000fea0003800000 */
[----:B0-----:R-:W2:Y:S01]  /*27c0*/  LDL R4, [R9+0x2c] ;  /* 0x00002c0009047983 */ /* 0x001ea20000100800 */
[----:B------:R-:W-:Y:S01]  /*27d0*/  BSSY.RECONVERGENT B1, `(.L_x_49) ;  /* 0x000000b000017945 */ /* 0x000fe20003800200 */
[----:B------:R-:W-:Y:S02]  /*27e0*/  ISETP.NE.AND P1, PT, R16, 0x2, PT ;  /* 0x000000021000780c */ /* 0x000fe40003f25270 */
[----:B--2---:R-:W-:-:S13]  /*27f0*/  ISETP.NE.AND P0, PT, R4, RZ, PT ;  /* 0x000000ff0400720c */ /* 0x004fda0003f05270 */
[----:B------:R-:W-:Y:S05]  /*2800*/  @P0 BRA `(.L_x_50) ;  /* 0x00000000001c0947 */ /* 0x000fea0003800000 */
[----:B------:R-:W0:Y:S02]  /*2810*/  LDS R7, [R8+0x4] ;  /* 0x0000040008077984 */ /* 0x000e240000000800 */
[----:B0-----:R-:W-:-:S13]  /*2820*/  ISETP.NE.AND P0, PT, R7, 0x3e7, PT ;  /* 0x000003e70700780c */ /* 0x001fda0003f05270 */
[----:B------:R-:W-:Y:S05]  /*2830*/  @!P0 BRA `(.L_x_50) ;  /* 0x0000000000108947 */ /* 0x000fea0003800000 */
[----:B------:R-:W2:Y:S04]  /*2840*/  LDL R10, [R9+0x4] ;  /* 0x00000400090a7983 */ /* 0x000ea80000100800 */
[----:B------:R-:W2:Y:S02]  /*2850*/  LDL R4, [R6] ;  /* 0x0000000006047983 */ /* 0x000ea40000100800 */
[----:B--2---:R-:W-:-:S05]  /*2860*/  VIADDMNMX R4, R7, R4, R10, PT ;  /* 0x0000000407047246 */ /* 0x004fca000380010a */
[----:B------:R0:W-:Y:S02]  /*2870*/  STL [R9+0x4], R4 ;  /* 0x0000040409007387 */ /* 0x0001e40000100800 */
.L_x_50:
[----:B------:R-:W-:Y:S05]  /*2880*/  BSYNC.RECONVERGENT B1 ;  /* 0x0000000000017941 */ /* 0x000fea0003800200 */
.L_x_49:
[----:B------:R-:W-:Y:S05]  /*2890*/  @!P1 BRA `(.L_x_35) ;  /* 0x0000000000289947 */ /* 0x000fea0003800000 */
[----:B0-----:R-:W2:Y:S02]  /*28a0*/  LDL R4, [R9+0x30] ;  /* 0x0000300009047983 */ /* 0x001ea40000100800 */
[----:B--2---:R-:W-:-:S13]  /*28b0*/  ISETP.NE.AND P0, PT, R4, RZ, PT ;  /* 0x000000ff0400720c */ /* 0x004fda0003f05270 */
[----:B------:R-:W-:Y:S05]  /*28c0*/  @P0 BRA `(.L_x_35) ;  /* 0x00000000001c0947 */ /* 0x000fea0003800000 */
[----:B------:R-:W0:Y:S02]  /*28d0*/  LDS R8, [R8+0x8] ;  /* 0x0000080008087984 */ /* 0x000e240000000800 */
[----:B0-----:R-:W-:-:S13]  /*28e0*/  ISETP.NE.AND P0, PT, R8, 0x3e7, PT ;  /* 0x000003e70800780c */ /* 0x001fda0003f05270 */
[----:B------:R-:W-:Y:S05]  /*28f0*/  @!P0 BRA `(.L_x_35) ;  /* 0x0000000000108947 */ /* 0x000fea0003800000 */
[----:B------:R-:W2:Y:S04]  /*2900*/  LDL R7, [R6] ;  /* 0x0000000006077983 */ /* 0x000ea80000100800 */
[----:B------:R-:W2:Y:S02]  /*2910*/  LDL R4, [R9+0x8] ;  /* 0x0000080009047983 */ /* 0x000ea40000100800 */
[----:B--2---:R-:W-:-:S05]  /*2920*/  VIADDMNMX R4, R8, R7, R4, PT ;  /* 0x0000000708047246 */ /* 0x004fca0003800104 */
[----:B------:R4:W-:Y:S02]  /*2930*/  STL [R9+0x8], R4 ;  /* 0x0000080409007387 */ /* 0x0009e40000100800 */
.L_x_35:
[----:B------:R-:W-:Y:S05]  /*2940*/  BSYNC.RECONVERGENT B2 ;  /* 0x0000000000027941 */ /* 0x000fea0003800200 */
.L_x_34:
[C---:B------:R-:W-:Y:S01]  /*2950*/  ISETP.GE.AND P0, PT, R2.reuse, 0x1, PT ;  /* 0x000000010200780c */ /* 0x040fe20003f06270 */
[----:B------:R-:W-:Y:S01]  /*2960*/  BSSY.RECONVERGENT B1, `(.L_x_51) ;  /* 0x0000013000017945 */ /* 0x000fe20003800200 */
[----:B0123--:R-:W-:-:S11]  /*2970*/  IMAD R13, R2, R5, RZ ;  /* 0x00000005020d7224 */ /* 0x00ffd600078e02ff */
[----:B------:R-:W-:Y:S05]  /*2980*/  @!P0 BRA `(.L_x_52) ;  /* 0x0000000000408947 */ /* 0x000fea0003800000 */
[----:B------:R-:W0:Y:S01]  /*2990*/  LDC.64 R10, c[0x0][0x390] ;  /* 0x0000e400ff0a7b82 */ /* 0x000e220000000a00 */
[----:B------:R-:W-:Y:S01]  /*29a0*/  BSSY.RECONVERGENT B2, `(.L_x_53) ;  /* 0x000000d000027945 */ /* 0x000fe20003800200 */
[----:B------:R-:W-:-:S06]  /*29b0*/  IMAD.MOV.U32 R2, RZ, RZ, RZ ;  /* 0x000000ffff027224 */ /* 0x000fcc00078e00ff */
[----:B----4-:R-:W1:Y:S02]  /*29c0*/  LDC.64 R8, c[0x0][0x388] ;  /* 0x0000e200ff087b82 */ /* 0x010e640000000a00 */
.L_x_54:
[----:B------:R-:W-:-:S05]  /*29d0*/  IMAD R4, R2, 0x4, R1 ;  /* 0x0000000402047824 */ /* 0x000fca00078e0201 */
[----:B------:R-:W2:Y:S01]  /*29e0*/  LDL R15, [R4] ;  /* 0x00000000040f7983 */ /* 0x000ea20000100800 */
[----:B-1----:R-:W-:-:S05]  /*29f0*/  IMAD.WIDE.U32 R6, R13, 0x4, R8 ;  /* 0x000000040d067825 */ /* 0x002fca00078e0008 */
[----:B--2---:R2:W-:Y:S04]  /*2a00*/  STG.E desc[UR6][R6.64], R15 ;  /* 0x0000000f06007986 */ /* 0x0045e8000c101906 */
[----:B0-----:R-:W3:Y:S01]  /*2a10*/  LDG.E R12, desc[UR6][R10.64] ;  /* 0x000000060a0c7981 */ /* 0x001ee2000c1e1900 */
[----:B------:R-:W-:Y:S02]  /*2a20*/  VIADD R13, R13, 0x1 ;  /* 0x000000010d0d7836 */ /* 0x000fe40000000000 */
[----:B------:R-:W-:Y:S02]  /*2a30*/  VIADD R2, R2, 0x1 ;  /* 0x0000000102027836 */ /* 0x000fe40000000000 */
[----:B---3--:R-:W-:-:S05]  /*2a40*/  IMAD R14, R3, R12, RZ ;  /* 0x0000000c030e7224 */ /* 0x008fca00078e02ff */
[----:B------:R-:W-:-:S13]  /*2a50*/  ISETP.GE.AND P0, PT, R13, R14, PT ;  /* 0x0000000e0d00720c */ /* 0x000fda0003f06270 */
[----:B--2---:R-:W-:Y:S05]  /*2a60*/  @!P0 BRA `(.L_x_54) ;  /* 0xfffffffc00d88947 */ /* 0x004fea000383ffff */
[----:B------:R-:W-:Y:S05]  /*2a70*/  BSYNC.RECONVERGENT B2 ;  /* 0x0000000000027941 */ /* 0x000fea0003800200 */
.L_x_53:
[----:B------:R-:W-:-:S07]  /*2a80*/  IMAD.MOV.U32 R2, RZ, RZ, R12 ;  /* 0x000000ffff027224 */ /* 0x000fce00078e000c */
.L_x_52:
[----:B------:R-:W-:Y:S05]  /*2a90*/  BSYNC.RECONVERGENT B1 ;  /* 0x0000000000017941 */ /* 0x000fea0003800200 */
.L_x_51:
[----:B------:R-:W-:Y:S02]  /*2aa0*/  VIADD R13, R13, 0x1 ;  /* 0x000000010d0d7836 */ /* 0x000fe40000000000 */
[----:B----4-:R-:W-:-:S05]  /*2ab0*/  VIADD R4, R2, 0xffffffff ;  /* 0xffffffff02047836 */ /* 0x010fca0000000000 */
[----:B------:R-:W-:-:S13]  /*2ac0*/  ISETP.GE.AND P0, PT, R13, R4, PT ;  /* 0x000000040d00720c */ /* 0x000fda0003f06270 */
[----:B------:R-:W-:Y:S05]  /*2ad0*/  @!P0 BRA `(.L_x_55) ;  /* 0xffffffe400548947 */ /* 0x000fea000383ffff */
[----:B------:R-:W-:Y:S05]  /*2ae0*/  BSYNC.RECONVERGENT B0 ;  /* 0x0000000000007941 */ /* 0x000fea0003800200 */
.L_x_16:
[----:B--2---:R-:W2:Y:S01]  /*2af0*/  LDC.64 R2, c[0x0][0x390] ;  /* 0x0000e400ff027b82 */ /* 0x004ea20000000a00 */
[----:B------:R-:W-:-:S05]  /*2b00*/  IMAD.MOV.U32 R5, RZ, RZ, 0x1 ;  /* 0x00000001ff057424 */ /* 0x000fca00078e00ff */
[----:B--2---:R-:W-:Y:S01]  /*2b10*/  STG.E desc[UR6][R2.64], R5 ;  /* 0x0000000502007986 */ /* 0x004fe2000c101906 */
[----:B------:R-:W-:Y:S05]  /*2b20*/  EXIT ;  /* 0x000000000000794d */ /* 0x000fea0003800000 */
.L_x_56:
[----:B------:R-:W-:-:S00]  /*2b30*/  BRA `(.L_x_56) ;  /* 0xfffffffc00fc7947 */ /* 0x000fc0000383ffff */
[----:B------:R-:W-:-:S00]  /*2b40*/  NOP ;  /* 0x0000000000007918 */ /* 0x000fc00000000000 */
        /* <DEDUP_REMOVED lines=11> */
.L_x_57:


//--------------------- .nv.shared._Z9dijkstrasPiS_S_ --------------------------
	.section	.nv.shared._Z9dijkstrasPiS_S_,"aw",@nobits
	.sectionflags	@""
	.align	4
.nv.shared._Z9dijkstrasPiS_S_:
	.zero		1104


//--------------------- .nv.shared.reserved.0     --------------------------
	.section	.nv.shared.reserved.0,"aw",@nobits
	.weak		__nv_reservedSMEM_offset_0_alias
	.size		__nv_reservedSMEM_offset_0_alias, 0, 64
	.other		__nv_reservedSMEM_offset_0_alias,@"STO_CUDA_RESERVED_SHARED STV_DEFAULT"
__nv_reservedSMEM_offset_0_alias:
	.zero		0
	.zero		64


//--------------------- .nv.constant0._Z9dijkstrasPiS_S_ --------------------------
	.section	.nv.constant0._Z9dijkstrasPiS_S_,"a",@progbits
	.sectionflags	@""
	.align	4
.nv.constant0._Z9dijkstrasPiS_S_:
	.zero		920


//--------------------- SYMBOLS --------------------------

	.type		.nv.reservedSmem.offset0,@object
	.size		.nv.reservedSmem.offset0,0x4
	.type		.nv.reservedSmem.cap,@object
	.size		.nv.reservedSmem.cap,0x4
